//
// Generated by NVIDIA NVVM Compiler
//
// Compiler Build ID: CL-36424714
// Cuda compilation tools, release 13.0, V13.0.88
// Based on NVVM 20.0.0
//

.version 9.0
.target sm_100
.address_size 64

	// .globl	_ZN3cub18CUB_300001_SM_10006detail11EmptyKernelIvEEvv
// _ZZN3cub18CUB_300001_SM_10006detail6reduce23DeviceReduceByKeyKernelINS1_13reduce_by_key10policy_hubI9CustomMiniiE10Policy1000EPiS9_S9_S9_S9_NS0_24ReduceByKeyScanTileStateIijLb1EEEN4cuda3std3__48equal_toIvEES6_jiEEvT0_T1_T2_T3_T4_T5_iT6_T7_T8_E12temp_storage has been demoted
.global .align 1 .b8 _ZN34_INTERNAL_d968ccd1_4_k_cu_0da159924cuda3std3__45__cpo5beginE[1];
.global .align 1 .b8 _ZN34_INTERNAL_d968ccd1_4_k_cu_0da159924cuda3std3__45__cpo3endE[1];
.global .align 1 .b8 _ZN34_INTERNAL_d968ccd1_4_k_cu_0da159924cuda3std3__45__cpo6cbeginE[1];
.global .align 1 .b8 _ZN34_INTERNAL_d968ccd1_4_k_cu_0da159924cuda3std3__45__cpo4cendE[1];
.global .align 1 .b8 _ZN34_INTERNAL_d968ccd1_4_k_cu_0da159924cuda3std3__45__cpo6rbeginE[1];
.global .align 1 .b8 _ZN34_INTERNAL_d968ccd1_4_k_cu_0da159924cuda3std3__45__cpo4rendE[1];
.global .align 1 .b8 _ZN34_INTERNAL_d968ccd1_4_k_cu_0da159924cuda3std3__45__cpo7crbeginE[1];
.global .align 1 .b8 _ZN34_INTERNAL_d968ccd1_4_k_cu_0da159924cuda3std3__45__cpo5crendE[1];
.global .align 1 .b8 _ZN34_INTERNAL_d968ccd1_4_k_cu_0da159924cuda3std3__436_GLOBAL__N__d968ccd1_4_k_cu_0da159926ignoreE[1];
.global .align 1 .b8 _ZN34_INTERNAL_d968ccd1_4_k_cu_0da159924cuda3std3__419piecewise_constructE[1];
.global .align 1 .b8 _ZN34_INTERNAL_d968ccd1_4_k_cu_0da159924cuda3std3__48in_placeE[1];
.global .align 1 .b8 _ZN34_INTERNAL_d968ccd1_4_k_cu_0da159924cuda3std3__420unreachable_sentinelE[1];
.global .align 1 .b8 _ZN34_INTERNAL_d968ccd1_4_k_cu_0da159924cuda3std3__47nulloptE[1];
.global .align 1 .b8 _ZN34_INTERNAL_d968ccd1_4_k_cu_0da159924cuda3std3__48unexpectE[1];
.global .align 1 .b8 _ZN34_INTERNAL_d968ccd1_4_k_cu_0da159924cuda3std6ranges3__45__cpo4swapE[1];
.global .align 1 .b8 _ZN34_INTERNAL_d968ccd1_4_k_cu_0da159924cuda3std6ranges3__45__cpo9iter_moveE[1];
.global .align 1 .b8 _ZN34_INTERNAL_d968ccd1_4_k_cu_0da159924cuda3std6ranges3__45__cpo5beginE[1];
.global .align 1 .b8 _ZN34_INTERNAL_d968ccd1_4_k_cu_0da159924cuda3std6ranges3__45__cpo3endE[1];
.global .align 1 .b8 _ZN34_INTERNAL_d968ccd1_4_k_cu_0da159924cuda3std6ranges3__45__cpo6cbeginE[1];
.global .align 1 .b8 _ZN34_INTERNAL_d968ccd1_4_k_cu_0da159924cuda3std6ranges3__45__cpo4cendE[1];
.global .align 1 .b8 _ZN34_INTERNAL_d968ccd1_4_k_cu_0da159924cuda3std6ranges3__45__cpo7advanceE[1];
.global .align 1 .b8 _ZN34_INTERNAL_d968ccd1_4_k_cu_0da159924cuda3std6ranges3__45__cpo9iter_swapE[1];
.global .align 1 .b8 _ZN34_INTERNAL_d968ccd1_4_k_cu_0da159924cuda3std6ranges3__45__cpo4nextE[1];
.global .align 1 .b8 _ZN34_INTERNAL_d968ccd1_4_k_cu_0da159924cuda3std6ranges3__45__cpo4prevE[1];
.global .align 1 .b8 _ZN34_INTERNAL_d968ccd1_4_k_cu_0da159924cuda3std6ranges3__45__cpo4dataE[1];
.global .align 1 .b8 _ZN34_INTERNAL_d968ccd1_4_k_cu_0da159924cuda3std6ranges3__45__cpo5cdataE[1];
.global .align 1 .b8 _ZN34_INTERNAL_d968ccd1_4_k_cu_0da159924cuda3std6ranges3__45__cpo4sizeE[1];
.global .align 1 .b8 _ZN34_INTERNAL_d968ccd1_4_k_cu_0da159924cuda3std6ranges3__45__cpo5ssizeE[1];
.global .align 1 .b8 _ZN34_INTERNAL_d968ccd1_4_k_cu_0da159924cuda3std6ranges3__45__cpo8distanceE[1];
.global .align 1 .b8 _ZN34_INTERNAL_d968ccd1_4_k_cu_0da159926thrust24THRUST_300001_SM_1000_NS6system6detail10sequential3seqE[1];
.global .align 1 .b8 _ZN34_INTERNAL_d968ccd1_4_k_cu_0da159926thrust24THRUST_300001_SM_1000_NS12placeholders2_1E[1];
.global .align 1 .b8 _ZN34_INTERNAL_d968ccd1_4_k_cu_0da159926thrust24THRUST_300001_SM_1000_NS12placeholders2_2E[1];
.global .align 1 .b8 _ZN34_INTERNAL_d968ccd1_4_k_cu_0da159926thrust24THRUST_300001_SM_1000_NS12placeholders2_3E[1];
.global .align 1 .b8 _ZN34_INTERNAL_d968ccd1_4_k_cu_0da159926thrust24THRUST_300001_SM_1000_NS12placeholders2_4E[1];
.global .align 1 .b8 _ZN34_INTERNAL_d968ccd1_4_k_cu_0da159926thrust24THRUST_300001_SM_1000_NS12placeholders2_5E[1];
.global .align 1 .b8 _ZN34_INTERNAL_d968ccd1_4_k_cu_0da159926thrust24THRUST_300001_SM_1000_NS12placeholders2_6E[1];
.global .align 1 .b8 _ZN34_INTERNAL_d968ccd1_4_k_cu_0da159926thrust24THRUST_300001_SM_1000_NS12placeholders2_7E[1];
.global .align 1 .b8 _ZN34_INTERNAL_d968ccd1_4_k_cu_0da159926thrust24THRUST_300001_SM_1000_NS12placeholders2_8E[1];
.global .align 1 .b8 _ZN34_INTERNAL_d968ccd1_4_k_cu_0da159926thrust24THRUST_300001_SM_1000_NS12placeholders2_9E[1];
.global .align 1 .b8 _ZN34_INTERNAL_d968ccd1_4_k_cu_0da159926thrust24THRUST_300001_SM_1000_NS12placeholders3_10E[1];

.visible .entry _ZN3cub18CUB_300001_SM_10006detail11EmptyKernelIvEEvv()
{


	ret;

}
	// .globl	_ZN3cub18CUB_300001_SM_10006detail4scan23DeviceCompactInitKernelINS0_24ReduceByKeyScanTileStateIijLb1EEEPiEEvT_iT0_
.visible .entry _ZN3cub18CUB_300001_SM_10006detail4scan23DeviceCompactInitKernelINS0_24ReduceByKeyScanTileStateIijLb1EEEPiEEvT_iT0_(
	.param .align 8 .b8 _ZN3cub18CUB_300001_SM_10006detail4scan23DeviceCompactInitKernelINS0_24ReduceByKeyScanTileStateIijLb1EEEPiEEvT_iT0__param_0[8],
	.param .u32 _ZN3cub18CUB_300001_SM_10006detail4scan23DeviceCompactInitKernelINS0_24ReduceByKeyScanTileStateIijLb1EEEPiEEvT_iT0__param_1,
	.param .u64 .ptr .align 1 _ZN3cub18CUB_300001_SM_10006detail4scan23DeviceCompactInitKernelINS0_24ReduceByKeyScanTileStateIijLb1EEEPiEEvT_iT0__param_2
)
{
	.reg .pred 	%p<6>;
	.reg .b32 	%r<9>;
	.reg .b64 	%rd<12>;

	ld.param.u64 	%rd3, [_ZN3cub18CUB_300001_SM_10006detail4scan23DeviceCompactInitKernelINS0_24ReduceByKeyScanTileStateIijLb1EEEPiEEvT_iT0__param_0];
	ld.param.u32 	%r4, [_ZN3cub18CUB_300001_SM_10006detail4scan23DeviceCompactInitKernelINS0_24ReduceByKeyScanTileStateIijLb1EEEPiEEvT_iT0__param_1];
	ld.param.u64 	%rd2, [_ZN3cub18CUB_300001_SM_10006detail4scan23DeviceCompactInitKernelINS0_24ReduceByKeyScanTileStateIijLb1EEEPiEEvT_iT0__param_2];
	cvta.to.global.u64 	%rd1, %rd3;
	mov.u32 	%r1, %ctaid.x;
	mov.u32 	%r5, %ntid.x;
	mov.u32 	%r2, %tid.x;
	mad.lo.s32 	%r3, %r1, %r5, %r2;
	setp.ge.s32 	%p1, %r3, %r4;
	@%p1 bra 	$L__BB1_2;
	mul.wide.s32 	%rd4, %r3, 16;
	add.s64 	%rd5, %rd1, %rd4;
	mov.b64 	%rd6, 99;
	mov.b64 	%rd7, 0;
	st.global.v2.u64 	[%rd5+512], {%rd7, %rd6};
$L__BB1_2:
	setp.ne.s32 	%p2, %r1, 0;
	setp.gt.u32 	%p3, %r2, 31;
	or.pred  	%p4, %p2, %p3;
	@%p4 bra 	$L__BB1_4;
	mul.wide.u32 	%rd8, %r2, 16;
	add.s64 	%rd9, %rd1, %rd8;
	mov.b64 	%rd10, 0;
	st.global.v2.u64 	[%rd9], {%rd10, %rd10};
$L__BB1_4:
	or.b32  	%r7, %r1, %r2;
	setp.ne.s32 	%p5, %r7, 0;
	@%p5 bra 	$L__BB1_6;
	cvta.to.global.u64 	%rd11, %rd2;
	mov.b32 	%r8, 0;
	st.global.u32 	[%rd11], %r8;
$L__BB1_6:
	ret;

}
	// .globl	_ZN3cub18CUB_300001_SM_10006detail6reduce23DeviceReduceByKeyKernelINS1_13reduce_by_key10policy_hubI9CustomMiniiE10Policy1000EPiS9_S9_S9_S9_NS0_24ReduceByKeyScanTileStateIijLb1EEEN4cuda3std3__48equal_toIvEES6_jiEEvT0_T1_T2_T3_T4_T5_iT6_T7_T8_
.visible .entry _ZN3cub18CUB_300001_SM_10006detail6reduce23DeviceReduceByKeyKernelINS1_13reduce_by_key10policy_hubI9CustomMiniiE10Policy1000EPiS9_S9_S9_S9_NS0_24ReduceByKeyScanTileStateIijLb1EEEN4cuda3std3__48equal_toIvEES6_jiEEvT0_T1_T2_T3_T4_T5_iT6_T7_T8_(
	.param .u64 .ptr .align 1 _ZN3cub18CUB_300001_SM_10006detail6reduce23DeviceReduceByKeyKernelINS1_13reduce_by_key10policy_hubI9CustomMiniiE10Policy1000EPiS9_S9_S9_S9_NS0_24ReduceByKeyScanTileStateIijLb1EEEN4cuda3std3__48equal_toIvEES6_jiEEvT0_T1_T2_T3_T4_T5_iT6_T7_T8__param_0,
	.param .u64 .ptr .align 1 _ZN3cub18CUB_300001_SM_10006detail6reduce23DeviceReduceByKeyKernelINS1_13reduce_by_key10policy_hubI9CustomMiniiE10Policy1000EPiS9_S9_S9_S9_NS0_24ReduceByKeyScanTileStateIijLb1EEEN4cuda3std3__48equal_toIvEES6_jiEEvT0_T1_T2_T3_T4_T5_iT6_T7_T8__param_1,
	.param .u64 .ptr .align 1 _ZN3cub18CUB_300001_SM_10006detail6reduce23DeviceReduceByKeyKernelINS1_13reduce_by_key10policy_hubI9CustomMiniiE10Policy1000EPiS9_S9_S9_S9_NS0_24ReduceByKeyScanTileStateIijLb1EEEN4cuda3std3__48equal_toIvEES6_jiEEvT0_T1_T2_T3_T4_T5_iT6_T7_T8__param_2,
	.param .u64 .ptr .align 1 _ZN3cub18CUB_300001_SM_10006detail6reduce23DeviceReduceByKeyKernelINS1_13reduce_by_key10policy_hubI9CustomMiniiE10Policy1000EPiS9_S9_S9_S9_NS0_24ReduceByKeyScanTileStateIijLb1EEEN4cuda3std3__48equal_toIvEES6_jiEEvT0_T1_T2_T3_T4_T5_iT6_T7_T8__param_3,
	.param .u64 .ptr .align 1 _ZN3cub18CUB_300001_SM_10006detail6reduce23DeviceReduceByKeyKernelINS1_13reduce_by_key10policy_hubI9CustomMiniiE10Policy1000EPiS9_S9_S9_S9_NS0_24ReduceByKeyScanTileStateIijLb1EEEN4cuda3std3__48equal_toIvEES6_jiEEvT0_T1_T2_T3_T4_T5_iT6_T7_T8__param_4,
	.param .align 8 .b8 _ZN3cub18CUB_300001_SM_10006detail6reduce23DeviceReduceByKeyKernelINS1_13reduce_by_key10policy_hubI9CustomMiniiE10Policy1000EPiS9_S9_S9_S9_NS0_24ReduceByKeyScanTileStateIijLb1EEEN4cuda3std3__48equal_toIvEES6_jiEEvT0_T1_T2_T3_T4_T5_iT6_T7_T8__param_5[8],
	.param .u32 _ZN3cub18CUB_300001_SM_10006detail6reduce23DeviceReduceByKeyKernelINS1_13reduce_by_key10policy_hubI9CustomMiniiE10Policy1000EPiS9_S9_S9_S9_NS0_24ReduceByKeyScanTileStateIijLb1EEEN4cuda3std3__48equal_toIvEES6_jiEEvT0_T1_T2_T3_T4_T5_iT6_T7_T8__param_6,
	.param .align 1 .b8 _ZN3cub18CUB_300001_SM_10006detail6reduce23DeviceReduceByKeyKernelINS1_13reduce_by_key10policy_hubI9CustomMiniiE10Policy1000EPiS9_S9_S9_S9_NS0_24ReduceByKeyScanTileStateIijLb1EEEN4cuda3std3__48equal_toIvEES6_jiEEvT0_T1_T2_T3_T4_T5_iT6_T7_T8__param_7[1],
	.param .align 1 .b8 _ZN3cub18CUB_300001_SM_10006detail6reduce23DeviceReduceByKeyKernelINS1_13reduce_by_key10policy_hubI9CustomMiniiE10Policy1000EPiS9_S9_S9_S9_NS0_24ReduceByKeyScanTileStateIijLb1EEEN4cuda3std3__48equal_toIvEES6_jiEEvT0_T1_T2_T3_T4_T5_iT6_T7_T8__param_8[1],
	.param .u32 _ZN3cub18CUB_300001_SM_10006detail6reduce23DeviceReduceByKeyKernelINS1_13reduce_by_key10policy_hubI9CustomMiniiE10Policy1000EPiS9_S9_S9_S9_NS0_24ReduceByKeyScanTileStateIijLb1EEEN4cuda3std3__48equal_toIvEES6_jiEEvT0_T1_T2_T3_T4_T5_iT6_T7_T8__param_9
)
.maxntid 128
{
	.reg .pred 	%p<301>;
	.reg .b32 	%r<1316>;
	.reg .b64 	%rd<156>;
	// demoted variable
	.shared .align 16 .b8 _ZZN3cub18CUB_300001_SM_10006detail6reduce23DeviceReduceByKeyKernelINS1_13reduce_by_key10policy_hubI9CustomMiniiE10Policy1000EPiS9_S9_S9_S9_NS0_24ReduceByKeyScanTileStateIijLb1EEEN4cuda3std3__48equal_toIvEES6_jiEEvT0_T1_T2_T3_T4_T5_iT6_T7_T8_E12temp_storage[6160];
	ld.param.u64 	%rd5, [_ZN3cub18CUB_300001_SM_10006detail6reduce23DeviceReduceByKeyKernelINS1_13reduce_by_key10policy_hubI9CustomMiniiE10Policy1000EPiS9_S9_S9_S9_NS0_24ReduceByKeyScanTileStateIijLb1EEEN4cuda3std3__48equal_toIvEES6_jiEEvT0_T1_T2_T3_T4_T5_iT6_T7_T8__param_5];
	ld.param.u64 	%rd29, [_ZN3cub18CUB_300001_SM_10006detail6reduce23DeviceReduceByKeyKernelINS1_13reduce_by_key10policy_hubI9CustomMiniiE10Policy1000EPiS9_S9_S9_S9_NS0_24ReduceByKeyScanTileStateIijLb1EEEN4cuda3std3__48equal_toIvEES6_jiEEvT0_T1_T2_T3_T4_T5_iT6_T7_T8__param_0];
	ld.param.u64 	%rd30, [_ZN3cub18CUB_300001_SM_10006detail6reduce23DeviceReduceByKeyKernelINS1_13reduce_by_key10policy_hubI9CustomMiniiE10Policy1000EPiS9_S9_S9_S9_NS0_24ReduceByKeyScanTileStateIijLb1EEEN4cuda3std3__48equal_toIvEES6_jiEEvT0_T1_T2_T3_T4_T5_iT6_T7_T8__param_1];
	ld.param.u64 	%rd31, [_ZN3cub18CUB_300001_SM_10006detail6reduce23DeviceReduceByKeyKernelINS1_13reduce_by_key10policy_hubI9CustomMiniiE10Policy1000EPiS9_S9_S9_S9_NS0_24ReduceByKeyScanTileStateIijLb1EEEN4cuda3std3__48equal_toIvEES6_jiEEvT0_T1_T2_T3_T4_T5_iT6_T7_T8__param_2];
	ld.param.u64 	%rd32, [_ZN3cub18CUB_300001_SM_10006detail6reduce23DeviceReduceByKeyKernelINS1_13reduce_by_key10policy_hubI9CustomMiniiE10Policy1000EPiS9_S9_S9_S9_NS0_24ReduceByKeyScanTileStateIijLb1EEEN4cuda3std3__48equal_toIvEES6_jiEEvT0_T1_T2_T3_T4_T5_iT6_T7_T8__param_3];
	ld.param.u64 	%rd28, [_ZN3cub18CUB_300001_SM_10006detail6reduce23DeviceReduceByKeyKernelINS1_13reduce_by_key10policy_hubI9CustomMiniiE10Policy1000EPiS9_S9_S9_S9_NS0_24ReduceByKeyScanTileStateIijLb1EEEN4cuda3std3__48equal_toIvEES6_jiEEvT0_T1_T2_T3_T4_T5_iT6_T7_T8__param_4];
	ld.param.u32 	%r264, [_ZN3cub18CUB_300001_SM_10006detail6reduce23DeviceReduceByKeyKernelINS1_13reduce_by_key10policy_hubI9CustomMiniiE10Policy1000EPiS9_S9_S9_S9_NS0_24ReduceByKeyScanTileStateIijLb1EEEN4cuda3std3__48equal_toIvEES6_jiEEvT0_T1_T2_T3_T4_T5_iT6_T7_T8__param_6];
	ld.param.u32 	%r265, [_ZN3cub18CUB_300001_SM_10006detail6reduce23DeviceReduceByKeyKernelINS1_13reduce_by_key10policy_hubI9CustomMiniiE10Policy1000EPiS9_S9_S9_S9_NS0_24ReduceByKeyScanTileStateIijLb1EEEN4cuda3std3__48equal_toIvEES6_jiEEvT0_T1_T2_T3_T4_T5_iT6_T7_T8__param_9];
	cvta.to.global.u64 	%rd1, %rd31;
	cvta.to.global.u64 	%rd2, %rd32;
	cvta.to.global.u64 	%rd3, %rd30;
	cvta.to.global.u64 	%rd4, %rd29;
	mov.u32 	%r266, %ctaid.x;
	add.s32 	%r1, %r264, %r266;
	mul.lo.s32 	%r2, %r1, 768;
	sub.s32 	%r3, %r265, %r2;
	setp.lt.u32 	%p10, %r3, 769;
	@%p10 bra 	$L__BB2_68;
	cvt.u64.u32 	%rd93, %r2;
	mov.u32 	%r1270, %tid.x;
	mul.lo.s32 	%r794, %r1270, 6;
	cvt.u64.u32 	%rd94, %r794;
	add.s64 	%rd6, %rd94, %rd93;
	shl.b64 	%rd95, %rd6, 2;
	add.s64 	%rd96, %rd4, %rd95;
	ld.global.u32 	%r5, [%rd96];
	ld.global.u32 	%r6, [%rd96+4];
	ld.global.u32 	%r7, [%rd96+8];
	ld.global.u32 	%r8, [%rd96+12];
	ld.global.u32 	%r9, [%rd96+16];
	ld.global.u32 	%r10, [%rd96+20];
	setp.ne.s32 	%p175, %r1270, 0;
	@%p175 bra 	$L__BB2_4;
	setp.eq.s32 	%p176, %r1, 0;
	mov.u32 	%r1246, %r5;
	@%p176 bra 	$L__BB2_4;
	add.s32 	%r795, %r2, -1;
	mul.wide.u32 	%rd97, %r795, 4;
	add.s64 	%rd98, %rd4, %rd97;
	ld.global.u32 	%r1246, [%rd98];
$L__BB2_4:
	setp.eq.s32 	%p177, %r1270, 0;
	bar.sync 	0;
	add.s64 	%rd100, %rd1, %rd95;
	ld.global.u32 	%r13, [%rd100];
	ld.global.u32 	%r14, [%rd100+4];
	ld.global.u32 	%r15, [%rd100+8];
	ld.global.u32 	%r16, [%rd100+12];
	ld.global.u32 	%r17, [%rd100+16];
	ld.global.u32 	%r18, [%rd100+20];
	bar.sync 	0;
	shl.b32 	%r796, %r1270, 2;
	mov.u32 	%r797, _ZZN3cub18CUB_300001_SM_10006detail6reduce23DeviceReduceByKeyKernelINS1_13reduce_by_key10policy_hubI9CustomMiniiE10Policy1000EPiS9_S9_S9_S9_NS0_24ReduceByKeyScanTileStateIijLb1EEEN4cuda3std3__48equal_toIvEES6_jiEEvT0_T1_T2_T3_T4_T5_iT6_T7_T8_E12temp_storage;
	add.s32 	%r798, %r797, %r796;
	add.s32 	%r19, %r798, 604;
	st.shared.u32 	[%r798+604], %r10;
	bar.sync 	0;
	@%p177 bra 	$L__BB2_6;
	ld.shared.u32 	%r1246, [%r19+-4];
$L__BB2_6:
	setp.ne.s32 	%p178, %r1246, %r5;
	setp.ne.s32 	%p179, %r5, %r6;
	selp.u32 	%r22, 1, 0, %p179;
	setp.ne.s32 	%p180, %r6, %r7;
	selp.u32 	%r23, 1, 0, %p180;
	setp.ne.s32 	%p181, %r7, %r8;
	selp.u32 	%r24, 1, 0, %p181;
	setp.ne.s32 	%p182, %r8, %r9;
	selp.u32 	%r25, 1, 0, %p182;
	setp.ne.s32 	%p183, %r9, %r10;
	selp.u32 	%r26, 1, 0, %p183;
	or.b32  	%r799, %r1, %r1270;
	setp.ne.s32 	%p184, %r799, 0;
	and.pred  	%p1, %p184, %p178;
	selp.u32 	%r27, 1, 0, %p1;
	setp.ne.s32 	%p185, %r1, 0;
	@%p185 bra 	$L__BB2_13;
	setp.ne.s32 	%p253, %r9, %r10;
	setp.ne.s32 	%p254, %r8, %r9;
	setp.ne.s32 	%p255, %r7, %r8;
	setp.ne.s32 	%p256, %r6, %r7;
	setp.ne.s32 	%p257, %r5, %r6;
	add.s32 	%r1138, %r27, %r22;
	min.s32 	%r1139, %r14, %r13;
	selp.b32 	%r1140, %r14, %r1139, %p257;
	add.s32 	%r1141, %r1138, %r23;
	min.s32 	%r1142, %r15, %r1140;
	selp.b32 	%r1143, %r15, %r1142, %p256;
	add.s32 	%r1144, %r1141, %r24;
	min.s32 	%r1145, %r16, %r1143;
	selp.b32 	%r1146, %r16, %r1145, %p255;
	add.s32 	%r1147, %r1144, %r25;
	min.s32 	%r1148, %r17, %r1146;
	selp.b32 	%r1149, %r17, %r1148, %p254;
	add.s32 	%r1079, %r1147, %r26;
	min.s32 	%r1150, %r18, %r1149;
	selp.b32 	%r1084, %r18, %r1150, %p253;
	shr.u32 	%r28, %r1270, 5;
	// begin inline asm
	mov.u32 %r1077, %laneid;
	// end inline asm
	mov.b32 	%r1135, 1;
	mov.b32 	%r1136, 0;
	mov.b32 	%r1137, -1;
	// begin inline asm
	shfl.sync.up.b32 %r1078, %r1079, %r1135, %r1136, %r1137;
	// end inline asm
	// begin inline asm
	shfl.sync.up.b32 %r1083, %r1084, %r1135, %r1136, %r1137;
	// end inline asm
	setp.eq.s32 	%p258, %r1079, 0;
	min.s32 	%r1151, %r1084, %r1083;
	selp.b32 	%r1152, %r1151, %r1084, %p258;
	setp.lt.s32 	%p259, %r1077, 1;
	selp.b32 	%r1094, %r1084, %r1152, %p259;
	selp.b32 	%r1153, 0, %r1078, %p259;
	add.s32 	%r1089, %r1153, %r1079;
	mov.b32 	%r1095, 2;
	// begin inline asm
	shfl.sync.up.b32 %r1088, %r1089, %r1095, %r1136, %r1137;
	// end inline asm
	// begin inline asm
	shfl.sync.up.b32 %r1093, %r1094, %r1095, %r1136, %r1137;
	// end inline asm
	setp.eq.s32 	%p260, %r1089, 0;
	min.s32 	%r1154, %r1094, %r1093;
	selp.b32 	%r1155, %r1154, %r1094, %p260;
	setp.lt.s32 	%p261, %r1077, 2;
	selp.b32 	%r1104, %r1094, %r1155, %p261;
	selp.b32 	%r1156, 0, %r1088, %p261;
	add.s32 	%r1099, %r1156, %r1089;
	mov.b32 	%r1105, 4;
	// begin inline asm
	shfl.sync.up.b32 %r1098, %r1099, %r1105, %r1136, %r1137;
	// end inline asm
	// begin inline asm
	shfl.sync.up.b32 %r1103, %r1104, %r1105, %r1136, %r1137;
	// end inline asm
	setp.eq.s32 	%p262, %r1099, 0;
	min.s32 	%r1157, %r1104, %r1103;
	selp.b32 	%r1158, %r1157, %r1104, %p262;
	setp.lt.s32 	%p263, %r1077, 4;
	selp.b32 	%r1114, %r1104, %r1158, %p263;
	selp.b32 	%r1159, 0, %r1098, %p263;
	add.s32 	%r1109, %r1159, %r1099;
	mov.b32 	%r1115, 8;
	// begin inline asm
	shfl.sync.up.b32 %r1108, %r1109, %r1115, %r1136, %r1137;
	// end inline asm
	// begin inline asm
	shfl.sync.up.b32 %r1113, %r1114, %r1115, %r1136, %r1137;
	// end inline asm
	setp.eq.s32 	%p264, %r1109, 0;
	min.s32 	%r1160, %r1114, %r1113;
	selp.b32 	%r1161, %r1160, %r1114, %p264;
	setp.lt.s32 	%p265, %r1077, 8;
	selp.b32 	%r1124, %r1114, %r1161, %p265;
	selp.b32 	%r1162, 0, %r1108, %p265;
	add.s32 	%r1119, %r1162, %r1109;
	mov.b32 	%r1125, 16;
	// begin inline asm
	shfl.sync.up.b32 %r1118, %r1119, %r1125, %r1136, %r1137;
	// end inline asm
	// begin inline asm
	shfl.sync.up.b32 %r1123, %r1124, %r1125, %r1136, %r1137;
	// end inline asm
	setp.eq.s32 	%p266, %r1119, 0;
	min.s32 	%r1163, %r1124, %r1123;
	selp.b32 	%r30, %r1163, %r1124, %p266;
	setp.lt.s32 	%p267, %r1077, 16;
	selp.b32 	%r1134, %r1124, %r30, %p267;
	selp.b32 	%r1164, 0, %r1118, %p267;
	add.s32 	%r1129, %r1164, %r1119;
	// begin inline asm
	shfl.sync.up.b32 %r1254, %r1129, %r1135, %r1136, %r1137;
	// end inline asm
	// begin inline asm
	shfl.sync.up.b32 %r1253, %r1134, %r1135, %r1136, %r1137;
	// end inline asm
	setp.ne.s32 	%p268, %r1077, 31;
	@%p268 bra 	$L__BB2_9;
	shl.b32 	%r1165, %r28, 3;
	add.s32 	%r1167, %r797, %r1165;
	st.shared.v2.u32 	[%r1167], {%r1129, %r30};
$L__BB2_9:
	bar.sync 	0;
	ld.shared.v4.u32 	{%r1168, %r1169, %r1170, %r1171}, [_ZZN3cub18CUB_300001_SM_10006detail6reduce23DeviceReduceByKeyKernelINS1_13reduce_by_key10policy_hubI9CustomMiniiE10Policy1000EPiS9_S9_S9_S9_NS0_24ReduceByKeyScanTileStateIijLb1EEEN4cuda3std3__48equal_toIvEES6_jiEEvT0_T1_T2_T3_T4_T5_iT6_T7_T8_E12temp_storage];
	add.s32 	%r1172, %r1170, %r1168;
	setp.eq.s32 	%p269, %r1170, 0;
	min.s32 	%r1173, %r1171, %r1169;
	selp.b32 	%r1174, %r1173, %r1171, %p269;
	setp.eq.s32 	%p270, %r28, 2;
	selp.b32 	%r1175, %r1174, %r1169, %p270;
	selp.b32 	%r1176, %r1172, %r1168, %p270;
	ld.shared.v4.u32 	{%r1177, %r1178, %r1179, %r1180}, [_ZZN3cub18CUB_300001_SM_10006detail6reduce23DeviceReduceByKeyKernelINS1_13reduce_by_key10policy_hubI9CustomMiniiE10Policy1000EPiS9_S9_S9_S9_NS0_24ReduceByKeyScanTileStateIijLb1EEEN4cuda3std3__48equal_toIvEES6_jiEEvT0_T1_T2_T3_T4_T5_iT6_T7_T8_E12temp_storage+16];
	add.s32 	%r1181, %r1177, %r1172;
	setp.eq.s32 	%p271, %r1177, 0;
	min.s32 	%r1182, %r1178, %r1174;
	selp.b32 	%r1183, %r1182, %r1178, %p271;
	setp.eq.s32 	%p272, %r28, 3;
	selp.b32 	%r34, %r1183, %r1175, %p272;
	selp.b32 	%r35, %r1181, %r1176, %p272;
	add.s32 	%r1265, %r1179, %r1181;
	setp.eq.s32 	%p273, %r1179, 0;
	min.s32 	%r1184, %r1180, %r1183;
	selp.b32 	%r37, %r1184, %r1180, %p273;
	setp.lt.u32 	%p274, %r1270, 32;
	@%p274 bra 	$L__BB2_11;
	setp.eq.s32 	%p275, %r1254, 0;
	min.s32 	%r1185, %r1253, %r34;
	selp.b32 	%r1186, %r1185, %r1253, %p275;
	setp.eq.s32 	%p276, %r1077, 0;
	selp.b32 	%r1253, %r34, %r1186, %p276;
	selp.b32 	%r1187, 0, %r1254, %p276;
	add.s32 	%r1254, %r35, %r1187;
$L__BB2_11:
	setp.ne.s32 	%p277, %r8, %r9;
	setp.ne.s32 	%p278, %r7, %r8;
	setp.ne.s32 	%p279, %r6, %r7;
	setp.ne.s32 	%p280, %r5, %r6;
	setp.ne.s32 	%p281, %r1270, 0;
	setp.eq.s32 	%p282, %r1270, 0;
	min.s32 	%r1189, %r13, %r1253;
	selp.b32 	%r1261, %r13, %r1189, %p1;
	selp.b32 	%r1190, %r13, %r1261, %p282;
	min.s32 	%r1191, %r14, %r1190;
	selp.b32 	%r1260, %r14, %r1191, %p280;
	min.s32 	%r1192, %r15, %r1260;
	selp.b32 	%r1259, %r15, %r1192, %p279;
	min.s32 	%r1193, %r16, %r1259;
	selp.b32 	%r1258, %r16, %r1193, %p278;
	min.s32 	%r1194, %r17, %r1258;
	selp.b32 	%r1257, %r17, %r1194, %p277;
	mov.b32 	%r1266, 0;
	mov.u32 	%r1264, %r1254;
	@%p281 bra 	$L__BB2_36;
	mov.b64 	%rd119, {%r1265, %r37};
	add.s64 	%rd118, %rd5, 512;
	mov.b64 	%rd120, 101;
	// begin inline asm
	st.relaxed.gpu.v2.u64 [%rd118], {%rd119, %rd120};
	// end inline asm
	mov.b32 	%r1254, 0;
	mov.u32 	%r1261, %r13;
	mov.u32 	%r1266, %r1254;
	bra.uni 	$L__BB2_36;
$L__BB2_13:
	add.s32 	%r861, %r27, %r22;
	min.s32 	%r862, %r14, %r13;
	selp.b32 	%r863, %r14, %r862, %p179;
	add.s32 	%r864, %r861, %r23;
	min.s32 	%r865, %r15, %r863;
	selp.b32 	%r866, %r15, %r865, %p180;
	add.s32 	%r867, %r864, %r24;
	min.s32 	%r868, %r16, %r866;
	selp.b32 	%r869, %r16, %r868, %p181;
	add.s32 	%r870, %r867, %r25;
	min.s32 	%r871, %r17, %r869;
	selp.b32 	%r872, %r17, %r871, %p182;
	add.s32 	%r802, %r870, %r26;
	min.s32 	%r873, %r18, %r872;
	selp.b32 	%r807, %r18, %r873, %p183;
	shr.u32 	%r47, %r1270, 5;
	// begin inline asm
	mov.u32 %r800, %laneid;
	// end inline asm
	mov.b32 	%r858, 1;
	mov.b32 	%r859, 0;
	mov.b32 	%r860, -1;
	// begin inline asm
	shfl.sync.up.b32 %r801, %r802, %r858, %r859, %r860;
	// end inline asm
	// begin inline asm
	shfl.sync.up.b32 %r806, %r807, %r858, %r859, %r860;
	// end inline asm
	setp.eq.s32 	%p191, %r802, 0;
	min.s32 	%r874, %r807, %r806;
	selp.b32 	%r875, %r874, %r807, %p191;
	setp.lt.s32 	%p192, %r800, 1;
	selp.b32 	%r876, 0, %r801, %p192;
	add.s32 	%r812, %r876, %r802;
	selp.b32 	%r817, %r807, %r875, %p192;
	mov.b32 	%r818, 2;
	// begin inline asm
	shfl.sync.up.b32 %r811, %r812, %r818, %r859, %r860;
	// end inline asm
	// begin inline asm
	shfl.sync.up.b32 %r816, %r817, %r818, %r859, %r860;
	// end inline asm
	setp.eq.s32 	%p193, %r812, 0;
	min.s32 	%r877, %r817, %r816;
	selp.b32 	%r878, %r877, %r817, %p193;
	setp.lt.s32 	%p194, %r800, 2;
	selp.b32 	%r879, 0, %r811, %p194;
	add.s32 	%r822, %r879, %r812;
	selp.b32 	%r827, %r817, %r878, %p194;
	mov.b32 	%r828, 4;
	// begin inline asm
	shfl.sync.up.b32 %r821, %r822, %r828, %r859, %r860;
	// end inline asm
	// begin inline asm
	shfl.sync.up.b32 %r826, %r827, %r828, %r859, %r860;
	// end inline asm
	setp.eq.s32 	%p195, %r822, 0;
	min.s32 	%r880, %r827, %r826;
	selp.b32 	%r881, %r880, %r827, %p195;
	setp.lt.s32 	%p196, %r800, 4;
	selp.b32 	%r882, 0, %r821, %p196;
	add.s32 	%r832, %r882, %r822;
	selp.b32 	%r837, %r827, %r881, %p196;
	mov.b32 	%r838, 8;
	// begin inline asm
	shfl.sync.up.b32 %r831, %r832, %r838, %r859, %r860;
	// end inline asm
	// begin inline asm
	shfl.sync.up.b32 %r836, %r837, %r838, %r859, %r860;
	// end inline asm
	setp.eq.s32 	%p197, %r832, 0;
	min.s32 	%r883, %r837, %r836;
	selp.b32 	%r884, %r883, %r837, %p197;
	setp.lt.s32 	%p198, %r800, 8;
	selp.b32 	%r885, 0, %r831, %p198;
	add.s32 	%r842, %r885, %r832;
	selp.b32 	%r847, %r837, %r884, %p198;
	mov.b32 	%r848, 16;
	// begin inline asm
	shfl.sync.up.b32 %r841, %r842, %r848, %r859, %r860;
	// end inline asm
	// begin inline asm
	shfl.sync.up.b32 %r846, %r847, %r848, %r859, %r860;
	// end inline asm
	setp.eq.s32 	%p199, %r842, 0;
	min.s32 	%r886, %r847, %r846;
	selp.b32 	%r49, %r886, %r847, %p199;
	setp.lt.s32 	%p200, %r800, 16;
	selp.b32 	%r887, 0, %r841, %p200;
	add.s32 	%r852, %r887, %r842;
	selp.b32 	%r857, %r847, %r49, %p200;
	// begin inline asm
	shfl.sync.up.b32 %r1254, %r852, %r858, %r859, %r860;
	// end inline asm
	// begin inline asm
	shfl.sync.up.b32 %r1253, %r857, %r858, %r859, %r860;
	// end inline asm
	setp.ne.s32 	%p201, %r800, 31;
	@%p201 bra 	$L__BB2_15;
	shl.b32 	%r888, %r47, 3;
	mov.u32 	%r889, _ZZN3cub18CUB_300001_SM_10006detail6reduce23DeviceReduceByKeyKernelINS1_13reduce_by_key10policy_hubI9CustomMiniiE10Policy1000EPiS9_S9_S9_S9_NS0_24ReduceByKeyScanTileStateIijLb1EEEN4cuda3std3__48equal_toIvEES6_jiEEvT0_T1_T2_T3_T4_T5_iT6_T7_T8_E12temp_storage;
	add.s32 	%r890, %r889, %r888;
	st.shared.v2.u32 	[%r890], {%r852, %r49};
$L__BB2_15:
	bar.sync 	0;
	ld.shared.v4.u32 	{%r891, %r892, %r893, %r894}, [_ZZN3cub18CUB_300001_SM_10006detail6reduce23DeviceReduceByKeyKernelINS1_13reduce_by_key10policy_hubI9CustomMiniiE10Policy1000EPiS9_S9_S9_S9_NS0_24ReduceByKeyScanTileStateIijLb1EEEN4cuda3std3__48equal_toIvEES6_jiEEvT0_T1_T2_T3_T4_T5_iT6_T7_T8_E12temp_storage];
	add.s32 	%r895, %r893, %r891;
	setp.eq.s32 	%p202, %r893, 0;
	min.s32 	%r896, %r894, %r892;
	selp.b32 	%r897, %r896, %r894, %p202;
	setp.eq.s32 	%p203, %r47, 2;
	selp.b32 	%r898, %r895, %r891, %p203;
	selp.b32 	%r899, %r897, %r892, %p203;
	ld.shared.v4.u32 	{%r900, %r901, %r902, %r903}, [_ZZN3cub18CUB_300001_SM_10006detail6reduce23DeviceReduceByKeyKernelINS1_13reduce_by_key10policy_hubI9CustomMiniiE10Policy1000EPiS9_S9_S9_S9_NS0_24ReduceByKeyScanTileStateIijLb1EEEN4cuda3std3__48equal_toIvEES6_jiEEvT0_T1_T2_T3_T4_T5_iT6_T7_T8_E12temp_storage+16];
	add.s32 	%r904, %r900, %r895;
	setp.eq.s32 	%p204, %r900, 0;
	min.s32 	%r905, %r901, %r897;
	selp.b32 	%r906, %r905, %r901, %p204;
	setp.eq.s32 	%p205, %r47, 3;
	selp.b32 	%r53, %r904, %r898, %p205;
	selp.b32 	%r54, %r906, %r899, %p205;
	add.s32 	%r55, %r902, %r904;
	setp.eq.s32 	%p206, %r902, 0;
	min.s32 	%r907, %r903, %r906;
	selp.b32 	%r56, %r907, %r903, %p206;
	setp.lt.u32 	%p207, %r1270, 32;
	@%p207 bra 	$L__BB2_17;
	setp.eq.s32 	%p208, %r1254, 0;
	min.s32 	%r908, %r1253, %r54;
	selp.b32 	%r909, %r908, %r1253, %p208;
	setp.eq.s32 	%p209, %r800, 0;
	selp.b32 	%r1253, %r54, %r909, %p209;
	selp.b32 	%r910, 0, %r1254, %p209;
	add.s32 	%r1254, %r53, %r910;
	bra.uni 	$L__BB2_33;
$L__BB2_17:
	setp.ne.s32 	%p210, %r1270, 0;
	mul.wide.s32 	%rd101, %r1, 16;
	add.s64 	%rd7, %rd5, %rd101;
	@%p210 bra 	$L__BB2_19;
	st.shared.u32 	[_ZZN3cub18CUB_300001_SM_10006detail6reduce23DeviceReduceByKeyKernelINS1_13reduce_by_key10policy_hubI9CustomMiniiE10Policy1000EPiS9_S9_S9_S9_NS0_24ReduceByKeyScanTileStateIijLb1EEEN4cuda3std3__48equal_toIvEES6_jiEEvT0_T1_T2_T3_T4_T5_iT6_T7_T8_E12temp_storage+84], %r55;
	st.shared.u32 	[_ZZN3cub18CUB_300001_SM_10006detail6reduce23DeviceReduceByKeyKernelINS1_13reduce_by_key10policy_hubI9CustomMiniiE10Policy1000EPiS9_S9_S9_S9_NS0_24ReduceByKeyScanTileStateIijLb1EEEN4cuda3std3__48equal_toIvEES6_jiEEvT0_T1_T2_T3_T4_T5_iT6_T7_T8_E12temp_storage+88], %r56;
	mov.b64 	%rd103, {%r55, %r56};
	add.s64 	%rd102, %rd7, 512;
	mov.b64 	%rd104, 100;
	// begin inline asm
	st.relaxed.gpu.v2.u64 [%rd102], {%rd103, %rd104};
	// end inline asm
$L__BB2_19:
	not.b32 	%r911, %r1270;
	add.s32 	%r1252, %r1, %r911;
	mov.u32 	%r912, %nctaid.x;
	setp.gt.u32 	%p211, %r912, 499;
	@%p211 bra 	$L__BB2_21;
	membar.cta;
	bra.uni 	$L__BB2_22;
$L__BB2_21:
	mov.b32 	%r913, 450;
	// begin inline asm
	nanosleep.u32 %r913;
	// end inline asm
$L__BB2_22:
	mul.wide.s32 	%rd105, %r1252, 16;
	add.s64 	%rd106, %rd5, %rd105;
	add.s64 	%rd8, %rd106, 512;
$L__BB2_23:
	// begin inline asm
	ld.relaxed.gpu.v2.u64 {%rd107, %rd154}, [%rd8];
	// end inline asm
	setp.eq.s64 	%p212, %rd154, 99;
	mov.b32 	%r914, -1;
	vote.sync.any.pred 	%p213, %p212, %r914;
	@%p213 bra 	$L__BB2_23;
	mov.b64 	{%r918, %r923}, %rd107;
	setp.eq.s64 	%p214, %rd154, 101;
	mov.b32 	%r966, -1;
	vote.sync.ballot.b32 	%r967, %p214, %r966;
	// begin inline asm
	mov.u32 %r916, %lanemask_ge;
	// end inline asm
	and.b32  	%r968, %r967, %r916;
	or.b32  	%r969, %r968, -2147483648;
	add.s32 	%r970, %r969, -1;
	not.b32 	%r971, %r969;
	and.b32  	%r972, %r971, %r970;
	popc.b32 	%r920, %r972;
	mov.b32 	%r924, 1;
	// begin inline asm
	shfl.sync.down.b32 %r917, %r918, %r924, %r920, %r966;
	// end inline asm
	// begin inline asm
	shfl.sync.down.b32 %r922, %r923, %r924, %r920, %r966;
	// end inline asm
	setp.lt.s32 	%p216, %r800, %r920;
	setp.eq.s32 	%p217, %r918, 0;
	min.s32 	%r973, %r923, %r922;
	selp.b32 	%r974, %r917, 0, %p216;
	add.s32 	%r928, %r974, %r918;
	selp.b32 	%r975, %r973, %r923, %p217;
	selp.b32 	%r933, %r975, %r923, %p216;
	mov.b32 	%r934, 2;
	// begin inline asm
	shfl.sync.down.b32 %r927, %r928, %r934, %r920, %r966;
	// end inline asm
	// begin inline asm
	shfl.sync.down.b32 %r932, %r933, %r934, %r920, %r966;
	// end inline asm
	add.s32 	%r61, %r800, 2;
	setp.gt.s32 	%p218, %r61, %r920;
	setp.eq.s32 	%p219, %r928, 0;
	min.s32 	%r976, %r933, %r932;
	selp.b32 	%r977, %r976, %r933, %p219;
	selp.b32 	%r978, 0, %r927, %p218;
	add.s32 	%r938, %r928, %r978;
	selp.b32 	%r943, %r933, %r977, %p218;
	mov.b32 	%r944, 4;
	// begin inline asm
	shfl.sync.down.b32 %r937, %r938, %r944, %r920, %r966;
	// end inline asm
	// begin inline asm
	shfl.sync.down.b32 %r942, %r943, %r944, %r920, %r966;
	// end inline asm
	add.s32 	%r62, %r800, 4;
	setp.gt.s32 	%p220, %r62, %r920;
	setp.eq.s32 	%p221, %r938, 0;
	min.s32 	%r979, %r943, %r942;
	selp.b32 	%r980, %r979, %r943, %p221;
	selp.b32 	%r981, 0, %r937, %p220;
	add.s32 	%r948, %r938, %r981;
	selp.b32 	%r953, %r943, %r980, %p220;
	mov.b32 	%r954, 8;
	// begin inline asm
	shfl.sync.down.b32 %r947, %r948, %r954, %r920, %r966;
	// end inline asm
	// begin inline asm
	shfl.sync.down.b32 %r952, %r953, %r954, %r920, %r966;
	// end inline asm
	add.s32 	%r63, %r800, 8;
	setp.gt.s32 	%p222, %r63, %r920;
	setp.eq.s32 	%p223, %r948, 0;
	min.s32 	%r982, %r953, %r952;
	selp.b32 	%r983, %r982, %r953, %p223;
	selp.b32 	%r984, 0, %r947, %p222;
	add.s32 	%r958, %r948, %r984;
	selp.b32 	%r963, %r953, %r983, %p222;
	mov.b32 	%r964, 16;
	// begin inline asm
	shfl.sync.down.b32 %r957, %r958, %r964, %r920, %r966;
	// end inline asm
	// begin inline asm
	shfl.sync.down.b32 %r962, %r963, %r964, %r920, %r966;
	// end inline asm
	add.s32 	%r64, %r800, 16;
	setp.gt.s32 	%p224, %r64, %r920;
	setp.eq.s32 	%p225, %r958, 0;
	min.s32 	%r985, %r963, %r962;
	selp.b32 	%r986, %r985, %r963, %p225;
	selp.b32 	%r987, 0, %r957, %p224;
	add.s32 	%r1251, %r987, %r958;
	selp.b32 	%r1250, %r963, %r986, %p224;
	add.s64 	%rd11, %rd5, 512;
$L__BB2_25:
	setp.ne.s64 	%p226, %rd154, 101;
	mov.b32 	%r988, -1;
	vote.sync.all.pred 	%p227, %p226, %r988;
	not.pred 	%p228, %p227;
	@%p228 bra 	$L__BB2_29;
	mul.wide.s32 	%rd113, %r1252, 16;
	add.s64 	%rd114, %rd11, %rd113;
	add.s64 	%rd13, %rd114, -512;
$L__BB2_27:
	// begin inline asm
	ld.relaxed.gpu.v2.u64 {%rd115, %rd154}, [%rd13];
	// end inline asm
	setp.eq.s64 	%p238, %rd154, 99;
	mov.b32 	%r1001, -1;
	vote.sync.any.pred 	%p239, %p238, %r1001;
	@%p239 bra 	$L__BB2_27;
	mov.b64 	{%r1004, %r1009}, %rd115;
	setp.eq.s64 	%p240, %rd154, 101;
	mov.b32 	%r1052, -1;
	vote.sync.ballot.b32 	%r1053, %p240, %r1052;
	and.b32  	%r1054, %r1053, %r916;
	or.b32  	%r1055, %r1054, -2147483648;
	add.s32 	%r1056, %r1055, -1;
	not.b32 	%r1057, %r1055;
	and.b32  	%r1058, %r1057, %r1056;
	popc.b32 	%r1006, %r1058;
	mov.b32 	%r1010, 1;
	// begin inline asm
	shfl.sync.down.b32 %r1003, %r1004, %r1010, %r1006, %r1052;
	// end inline asm
	// begin inline asm
	shfl.sync.down.b32 %r1008, %r1009, %r1010, %r1006, %r1052;
	// end inline asm
	setp.lt.s32 	%p242, %r800, %r1006;
	setp.eq.s32 	%p243, %r1004, 0;
	min.s32 	%r1059, %r1009, %r1008;
	selp.b32 	%r1060, %r1003, 0, %p242;
	add.s32 	%r1014, %r1060, %r1004;
	selp.b32 	%r1061, %r1059, %r1009, %p243;
	selp.b32 	%r1019, %r1061, %r1009, %p242;
	mov.b32 	%r1020, 2;
	// begin inline asm
	shfl.sync.down.b32 %r1013, %r1014, %r1020, %r1006, %r1052;
	// end inline asm
	// begin inline asm
	shfl.sync.down.b32 %r1018, %r1019, %r1020, %r1006, %r1052;
	// end inline asm
	setp.gt.s32 	%p244, %r61, %r1006;
	setp.eq.s32 	%p245, %r1014, 0;
	min.s32 	%r1062, %r1019, %r1018;
	selp.b32 	%r1063, %r1062, %r1019, %p245;
	selp.b32 	%r1064, 0, %r1013, %p244;
	add.s32 	%r1024, %r1014, %r1064;
	selp.b32 	%r1029, %r1019, %r1063, %p244;
	mov.b32 	%r1030, 4;
	// begin inline asm
	shfl.sync.down.b32 %r1023, %r1024, %r1030, %r1006, %r1052;
	// end inline asm
	// begin inline asm
	shfl.sync.down.b32 %r1028, %r1029, %r1030, %r1006, %r1052;
	// end inline asm
	setp.gt.s32 	%p246, %r62, %r1006;
	setp.eq.s32 	%p247, %r1024, 0;
	min.s32 	%r1065, %r1029, %r1028;
	selp.b32 	%r1066, %r1065, %r1029, %p247;
	selp.b32 	%r1067, 0, %r1023, %p246;
	add.s32 	%r1034, %r1024, %r1067;
	selp.b32 	%r1039, %r1029, %r1066, %p246;
	mov.b32 	%r1040, 8;
	// begin inline asm
	shfl.sync.down.b32 %r1033, %r1034, %r1040, %r1006, %r1052;
	// end inline asm
	// begin inline asm
	shfl.sync.down.b32 %r1038, %r1039, %r1040, %r1006, %r1052;
	// end inline asm
	setp.gt.s32 	%p248, %r63, %r1006;
	setp.eq.s32 	%p249, %r1034, 0;
	min.s32 	%r1068, %r1039, %r1038;
	selp.b32 	%r1069, %r1068, %r1039, %p249;
	selp.b32 	%r1070, 0, %r1033, %p248;
	add.s32 	%r1044, %r1034, %r1070;
	selp.b32 	%r1049, %r1039, %r1069, %p248;
	mov.b32 	%r1050, 16;
	// begin inline asm
	shfl.sync.down.b32 %r1043, %r1044, %r1050, %r1006, %r1052;
	// end inline asm
	// begin inline asm
	shfl.sync.down.b32 %r1048, %r1049, %r1050, %r1006, %r1052;
	// end inline asm
	setp.gt.s32 	%p250, %r64, %r1006;
	setp.eq.s32 	%p251, %r1044, 0;
	min.s32 	%r1071, %r1049, %r1048;
	selp.b32 	%r1072, %r1071, %r1049, %p251;
	selp.b32 	%r1073, 0, %r1043, %p250;
	selp.b32 	%r1074, %r1049, %r1072, %p250;
	add.s32 	%r1075, %r1073, %r1251;
	add.s32 	%r70, %r1075, %r1044;
	setp.eq.s32 	%p252, %r1251, 0;
	min.s32 	%r1076, %r1250, %r1074;
	selp.b32 	%r1250, %r1076, %r1250, %p252;
	add.s32 	%r1252, %r1252, -32;
	mov.u32 	%r1251, %r70;
	bra.uni 	$L__BB2_25;
$L__BB2_29:
	setp.ne.s32 	%p229, %r1270, 0;
	@%p229 bra 	$L__BB2_31;
	add.s32 	%r990, %r1251, %r55;
	setp.eq.s32 	%p230, %r55, 0;
	min.s32 	%r991, %r56, %r1250;
	selp.b32 	%r992, %r991, %r56, %p230;
	mov.b64 	%rd111, {%r990, %r992};
	add.s64 	%rd110, %rd7, 512;
	mov.b64 	%rd112, 101;
	// begin inline asm
	st.relaxed.gpu.v2.u64 [%rd110], {%rd111, %rd112};
	// end inline asm
	st.shared.u32 	[_ZZN3cub18CUB_300001_SM_10006detail6reduce23DeviceReduceByKeyKernelINS1_13reduce_by_key10policy_hubI9CustomMiniiE10Policy1000EPiS9_S9_S9_S9_NS0_24ReduceByKeyScanTileStateIijLb1EEEN4cuda3std3__48equal_toIvEES6_jiEEvT0_T1_T2_T3_T4_T5_iT6_T7_T8_E12temp_storage+68], %r1251;
	st.shared.v2.u32 	[_ZZN3cub18CUB_300001_SM_10006detail6reduce23DeviceReduceByKeyKernelINS1_13reduce_by_key10policy_hubI9CustomMiniiE10Policy1000EPiS9_S9_S9_S9_NS0_24ReduceByKeyScanTileStateIijLb1EEEN4cuda3std3__48equal_toIvEES6_jiEEvT0_T1_T2_T3_T4_T5_iT6_T7_T8_E12temp_storage+72], {%r1250, %r990};
	st.shared.u32 	[_ZZN3cub18CUB_300001_SM_10006detail6reduce23DeviceReduceByKeyKernelINS1_13reduce_by_key10policy_hubI9CustomMiniiE10Policy1000EPiS9_S9_S9_S9_NS0_24ReduceByKeyScanTileStateIijLb1EEEN4cuda3std3__48equal_toIvEES6_jiEEvT0_T1_T2_T3_T4_T5_iT6_T7_T8_E12temp_storage+80], %r992;
$L__BB2_31:
	setp.ne.s32 	%p231, %r800, 0;
	@%p231 bra 	$L__BB2_33;
	st.shared.u32 	[_ZZN3cub18CUB_300001_SM_10006detail6reduce23DeviceReduceByKeyKernelINS1_13reduce_by_key10policy_hubI9CustomMiniiE10Policy1000EPiS9_S9_S9_S9_NS0_24ReduceByKeyScanTileStateIijLb1EEEN4cuda3std3__48equal_toIvEES6_jiEEvT0_T1_T2_T3_T4_T5_iT6_T7_T8_E12temp_storage+36], %r1251;
	st.shared.u32 	[_ZZN3cub18CUB_300001_SM_10006detail6reduce23DeviceReduceByKeyKernelINS1_13reduce_by_key10policy_hubI9CustomMiniiE10Policy1000EPiS9_S9_S9_S9_NS0_24ReduceByKeyScanTileStateIijLb1EEEN4cuda3std3__48equal_toIvEES6_jiEEvT0_T1_T2_T3_T4_T5_iT6_T7_T8_E12temp_storage+40], %r1250;
	mov.u32 	%r1253, %r1250;
	mov.u32 	%r1254, %r1251;
$L__BB2_33:
	setp.eq.s32 	%p232, %r1270, 0;
	bar.sync 	0;
	@%p232 bra 	$L__BB2_35;
	ld.shared.u32 	%r993, [_ZZN3cub18CUB_300001_SM_10006detail6reduce23DeviceReduceByKeyKernelINS1_13reduce_by_key10policy_hubI9CustomMiniiE10Policy1000EPiS9_S9_S9_S9_NS0_24ReduceByKeyScanTileStateIijLb1EEEN4cuda3std3__48equal_toIvEES6_jiEEvT0_T1_T2_T3_T4_T5_iT6_T7_T8_E12temp_storage+40];
	ld.shared.u32 	%r994, [_ZZN3cub18CUB_300001_SM_10006detail6reduce23DeviceReduceByKeyKernelINS1_13reduce_by_key10policy_hubI9CustomMiniiE10Policy1000EPiS9_S9_S9_S9_NS0_24ReduceByKeyScanTileStateIijLb1EEEN4cuda3std3__48equal_toIvEES6_jiEEvT0_T1_T2_T3_T4_T5_iT6_T7_T8_E12temp_storage+36];
	add.s32 	%r75, %r994, %r1254;
	setp.eq.s32 	%p233, %r1254, 0;
	min.s32 	%r995, %r1253, %r993;
	selp.b32 	%r1253, %r995, %r1253, %p233;
	mov.u32 	%r1254, %r75;
$L__BB2_35:
	setp.ne.s32 	%p234, %r8, %r9;
	setp.ne.s32 	%p235, %r7, %r8;
	setp.ne.s32 	%p236, %r6, %r7;
	setp.ne.s32 	%p237, %r5, %r6;
	min.s32 	%r996, %r13, %r1253;
	selp.b32 	%r1261, %r13, %r996, %p1;
	min.s32 	%r997, %r14, %r1261;
	selp.b32 	%r1260, %r14, %r997, %p237;
	min.s32 	%r998, %r15, %r1260;
	selp.b32 	%r1259, %r15, %r998, %p236;
	min.s32 	%r999, %r16, %r1259;
	selp.b32 	%r1258, %r16, %r999, %p235;
	min.s32 	%r1000, %r17, %r1258;
	selp.b32 	%r1257, %r17, %r1000, %p234;
	ld.shared.u32 	%r1265, [_ZZN3cub18CUB_300001_SM_10006detail6reduce23DeviceReduceByKeyKernelINS1_13reduce_by_key10policy_hubI9CustomMiniiE10Policy1000EPiS9_S9_S9_S9_NS0_24ReduceByKeyScanTileStateIijLb1EEEN4cuda3std3__48equal_toIvEES6_jiEEvT0_T1_T2_T3_T4_T5_iT6_T7_T8_E12temp_storage+84];
	ld.shared.u32 	%r1266, [_ZZN3cub18CUB_300001_SM_10006detail6reduce23DeviceReduceByKeyKernelINS1_13reduce_by_key10policy_hubI9CustomMiniiE10Policy1000EPiS9_S9_S9_S9_NS0_24ReduceByKeyScanTileStateIijLb1EEEN4cuda3std3__48equal_toIvEES6_jiEEvT0_T1_T2_T3_T4_T5_iT6_T7_T8_E12temp_storage+68];
	mov.u32 	%r1264, %r1254;
$L__BB2_36:
	add.s32 	%r96, %r1254, %r27;
	add.s32 	%r97, %r96, %r22;
	add.s32 	%r98, %r97, %r23;
	add.s32 	%r99, %r98, %r24;
	add.s32 	%r100, %r99, %r25;
	setp.lt.u32 	%p283, %r1265, 129;
	@%p283 bra 	$L__BB2_56;
	bar.sync 	0;
	not.pred 	%p290, %p1;
	@%p290 bra 	$L__BB2_39;
	sub.s32 	%r1196, %r1264, %r1266;
	shl.b32 	%r1197, %r1196, 3;
	mov.u32 	%r1198, _ZZN3cub18CUB_300001_SM_10006detail6reduce23DeviceReduceByKeyKernelINS1_13reduce_by_key10policy_hubI9CustomMiniiE10Policy1000EPiS9_S9_S9_S9_NS0_24ReduceByKeyScanTileStateIijLb1EEEN4cuda3std3__48equal_toIvEES6_jiEEvT0_T1_T2_T3_T4_T5_iT6_T7_T8_E12temp_storage;
	add.s32 	%r1199, %r1198, %r1197;
	st.shared.v2.u32 	[%r1199], {%r1246, %r1253};
$L__BB2_39:
	setp.eq.s32 	%p291, %r5, %r6;
	@%p291 bra 	$L__BB2_41;
	sub.s32 	%r1200, %r96, %r1266;
	shl.b32 	%r1201, %r1200, 3;
	mov.u32 	%r1202, _ZZN3cub18CUB_300001_SM_10006detail6reduce23DeviceReduceByKeyKernelINS1_13reduce_by_key10policy_hubI9CustomMiniiE10Policy1000EPiS9_S9_S9_S9_NS0_24ReduceByKeyScanTileStateIijLb1EEEN4cuda3std3__48equal_toIvEES6_jiEEvT0_T1_T2_T3_T4_T5_iT6_T7_T8_E12temp_storage;
	add.s32 	%r1203, %r1202, %r1201;
	st.shared.v2.u32 	[%r1203], {%r5, %r1261};
$L__BB2_41:
	setp.eq.s32 	%p292, %r6, %r7;
	@%p292 bra 	$L__BB2_43;
	sub.s32 	%r1204, %r97, %r1266;
	shl.b32 	%r1205, %r1204, 3;
	mov.u32 	%r1206, _ZZN3cub18CUB_300001_SM_10006detail6reduce23DeviceReduceByKeyKernelINS1_13reduce_by_key10policy_hubI9CustomMiniiE10Policy1000EPiS9_S9_S9_S9_NS0_24ReduceByKeyScanTileStateIijLb1EEEN4cuda3std3__48equal_toIvEES6_jiEEvT0_T1_T2_T3_T4_T5_iT6_T7_T8_E12temp_storage;
	add.s32 	%r1207, %r1206, %r1205;
	st.shared.v2.u32 	[%r1207], {%r6, %r1260};
$L__BB2_43:
	setp.eq.s32 	%p293, %r7, %r8;
	@%p293 bra 	$L__BB2_45;
	sub.s32 	%r1208, %r98, %r1266;
	shl.b32 	%r1209, %r1208, 3;
	mov.u32 	%r1210, _ZZN3cub18CUB_300001_SM_10006detail6reduce23DeviceReduceByKeyKernelINS1_13reduce_by_key10policy_hubI9CustomMiniiE10Policy1000EPiS9_S9_S9_S9_NS0_24ReduceByKeyScanTileStateIijLb1EEEN4cuda3std3__48equal_toIvEES6_jiEEvT0_T1_T2_T3_T4_T5_iT6_T7_T8_E12temp_storage;
	add.s32 	%r1211, %r1210, %r1209;
	st.shared.v2.u32 	[%r1211], {%r7, %r1259};
$L__BB2_45:
	setp.eq.s32 	%p294, %r8, %r9;
	@%p294 bra 	$L__BB2_47;
	sub.s32 	%r1212, %r99, %r1266;
	shl.b32 	%r1213, %r1212, 3;
	mov.u32 	%r1214, _ZZN3cub18CUB_300001_SM_10006detail6reduce23DeviceReduceByKeyKernelINS1_13reduce_by_key10policy_hubI9CustomMiniiE10Policy1000EPiS9_S9_S9_S9_NS0_24ReduceByKeyScanTileStateIijLb1EEEN4cuda3std3__48equal_toIvEES6_jiEEvT0_T1_T2_T3_T4_T5_iT6_T7_T8_E12temp_storage;
	add.s32 	%r1215, %r1214, %r1213;
	st.shared.v2.u32 	[%r1215], {%r8, %r1258};
$L__BB2_47:
	setp.eq.s32 	%p295, %r9, %r10;
	@%p295 bra 	$L__BB2_49;
	sub.s32 	%r1216, %r100, %r1266;
	shl.b32 	%r1217, %r1216, 3;
	mov.u32 	%r1218, _ZZN3cub18CUB_300001_SM_10006detail6reduce23DeviceReduceByKeyKernelINS1_13reduce_by_key10policy_hubI9CustomMiniiE10Policy1000EPiS9_S9_S9_S9_NS0_24ReduceByKeyScanTileStateIijLb1EEEN4cuda3std3__48equal_toIvEES6_jiEEvT0_T1_T2_T3_T4_T5_iT6_T7_T8_E12temp_storage;
	add.s32 	%r1219, %r1218, %r1217;
	st.shared.v2.u32 	[%r1219], {%r9, %r1257};
$L__BB2_49:
	bar.sync 	0;
	setp.ge.u32 	%p296, %r1270, %r1265;
	@%p296 bra 	$L__BB2_163;
	not.b32 	%r1220, %r1270;
	add.s32 	%r101, %r1265, %r1220;
	and.b32  	%r1221, %r101, 384;
	setp.eq.s32 	%p297, %r1221, 384;
	@%p297 bra 	$L__BB2_53;
	shr.u32 	%r1222, %r101, 7;
	add.s32 	%r1223, %r1222, 1;
	and.b32  	%r1224, %r1223, 3;
	add.s32 	%r1269, %r1270, %r1266;
	shl.b32 	%r1225, %r1270, 3;
	mov.u32 	%r1226, _ZZN3cub18CUB_300001_SM_10006detail6reduce23DeviceReduceByKeyKernelINS1_13reduce_by_key10policy_hubI9CustomMiniiE10Policy1000EPiS9_S9_S9_S9_NS0_24ReduceByKeyScanTileStateIijLb1EEEN4cuda3std3__48equal_toIvEES6_jiEEvT0_T1_T2_T3_T4_T5_iT6_T7_T8_E12temp_storage;
	add.s32 	%r1268, %r1226, %r1225;
	neg.s32 	%r1267, %r1224;
	shl.b32 	%r1227, %r1223, 7;
	and.b32  	%r1228, %r1227, 384;
	add.s32 	%r1270, %r1270, %r1228;
$L__BB2_52:
	.pragma "nounroll";
	ld.shared.v2.u32 	{%r1229, %r1230}, [%r1268];
	mul.wide.u32 	%rd139, %r1269, 4;
	add.s64 	%rd140, %rd3, %rd139;
	st.global.u32 	[%rd140], %r1229;
	add.s64 	%rd141, %rd2, %rd139;
	st.global.u32 	[%rd141], %r1230;
	add.s32 	%r1269, %r1269, 128;
	add.s32 	%r1268, %r1268, 1024;
	add.s32 	%r1267, %r1267, 1;
	setp.ne.s32 	%p298, %r1267, 0;
	@%p298 bra 	$L__BB2_52;
$L__BB2_53:
	setp.lt.u32 	%p299, %r101, 384;
	@%p299 bra 	$L__BB2_163;
	add.s32 	%r1273, %r1270, 256;
	add.s32 	%r1272, %r1266, %r1270;
	shl.b32 	%r1231, %r1270, 3;
	mov.u32 	%r1232, _ZZN3cub18CUB_300001_SM_10006detail6reduce23DeviceReduceByKeyKernelINS1_13reduce_by_key10policy_hubI9CustomMiniiE10Policy1000EPiS9_S9_S9_S9_NS0_24ReduceByKeyScanTileStateIijLb1EEEN4cuda3std3__48equal_toIvEES6_jiEEvT0_T1_T2_T3_T4_T5_iT6_T7_T8_E12temp_storage;
	add.s32 	%r1233, %r1231, %r1232;
	add.s32 	%r1271, %r1233, 2048;
$L__BB2_55:
	ld.shared.v2.u32 	{%r1234, %r1235}, [%r1271+-2048];
	mul.wide.u32 	%rd142, %r1272, 4;
	add.s64 	%rd143, %rd3, %rd142;
	st.global.u32 	[%rd143], %r1234;
	add.s64 	%rd144, %rd2, %rd142;
	st.global.u32 	[%rd144], %r1235;
	ld.shared.v2.u32 	{%r1236, %r1237}, [%r1271+-1024];
	add.s32 	%r1238, %r1272, 128;
	mul.wide.u32 	%rd145, %r1238, 4;
	add.s64 	%rd146, %rd3, %rd145;
	st.global.u32 	[%rd146], %r1236;
	add.s64 	%rd147, %rd2, %rd145;
	st.global.u32 	[%rd147], %r1237;
	ld.shared.v2.u32 	{%r1239, %r1240}, [%r1271];
	add.s32 	%r1241, %r1272, 256;
	mul.wide.u32 	%rd148, %r1241, 4;
	add.s64 	%rd149, %rd3, %rd148;
	st.global.u32 	[%rd149], %r1239;
	add.s64 	%rd150, %rd2, %rd148;
	st.global.u32 	[%rd150], %r1240;
	ld.shared.v2.u32 	{%r1242, %r1243}, [%r1271+1024];
	add.s32 	%r1244, %r1272, 384;
	mul.wide.u32 	%rd151, %r1244, 4;
	add.s64 	%rd152, %rd3, %rd151;
	st.global.u32 	[%rd152], %r1242;
	add.s64 	%rd153, %rd2, %rd151;
	st.global.u32 	[%rd153], %r1243;
	add.s32 	%r119, %r1273, 512;
	add.s32 	%r1245, %r1273, 256;
	add.s32 	%r1272, %r1272, 512;
	add.s32 	%r1271, %r1271, 4096;
	setp.lt.u32 	%p300, %r1245, %r1265;
	mov.u32 	%r1273, %r119;
	@%p300 bra 	$L__BB2_55;
	bra.uni 	$L__BB2_163;
$L__BB2_56:
	not.pred 	%p284, %p1;
	@%p284 bra 	$L__BB2_58;
	mul.wide.u32 	%rd121, %r1264, 4;
	add.s64 	%rd122, %rd3, %rd121;
	st.global.u32 	[%rd122], %r1246;
	add.s64 	%rd123, %rd2, %rd121;
	st.global.u32 	[%rd123], %r1253;
$L__BB2_58:
	setp.eq.s32 	%p285, %r5, %r6;
	@%p285 bra 	$L__BB2_60;
	mul.wide.u32 	%rd124, %r96, 4;
	add.s64 	%rd125, %rd3, %rd124;
	st.global.u32 	[%rd125], %r5;
	add.s64 	%rd126, %rd2, %rd124;
	st.global.u32 	[%rd126], %r1261;
$L__BB2_60:
	setp.eq.s32 	%p286, %r6, %r7;
	@%p286 bra 	$L__BB2_62;
	mul.wide.u32 	%rd127, %r97, 4;
	add.s64 	%rd128, %rd3, %rd127;
	st.global.u32 	[%rd128], %r6;
	add.s64 	%rd129, %rd2, %rd127;
	st.global.u32 	[%rd129], %r1260;
$L__BB2_62:
	setp.eq.s32 	%p287, %r7, %r8;
	@%p287 bra 	$L__BB2_64;
	mul.wide.u32 	%rd130, %r98, 4;
	add.s64 	%rd131, %rd3, %rd130;
	st.global.u32 	[%rd131], %r7;
	add.s64 	%rd132, %rd2, %rd130;
	st.global.u32 	[%rd132], %r1259;
$L__BB2_64:
	setp.eq.s32 	%p288, %r8, %r9;
	@%p288 bra 	$L__BB2_66;
	mul.wide.u32 	%rd133, %r99, 4;
	add.s64 	%rd134, %rd3, %rd133;
	st.global.u32 	[%rd134], %r8;
	add.s64 	%rd135, %rd2, %rd133;
	st.global.u32 	[%rd135], %r1258;
$L__BB2_66:
	setp.eq.s32 	%p289, %r9, %r10;
	@%p289 bra 	$L__BB2_163;
	mul.wide.u32 	%rd136, %r100, 4;
	add.s64 	%rd137, %rd3, %rd136;
	st.global.u32 	[%rd137], %r9;
	add.s64 	%rd138, %rd2, %rd136;
	st.global.u32 	[%rd138], %r1257;
	bra.uni 	$L__BB2_163;
$L__BB2_68:
	setp.eq.s32 	%p11, %r3, 0;
	@%p11 bra 	$L__BB2_163;
	cvt.u64.u32 	%rd33, %r2;
	mov.u32 	%r122, %tid.x;
	mul.lo.s32 	%r123, %r122, 6;
	setp.ge.u32 	%p12, %r123, %r3;
	cvt.u64.u32 	%rd34, %r123;
	add.s64 	%rd16, %rd34, %rd33;
	shl.b64 	%rd35, %rd16, 2;
	add.s64 	%rd17, %rd4, %rd35;
	@%p12 bra 	$L__BB2_71;
	ld.global.u32 	%r1274, [%rd17];
$L__BB2_71:
	add.s32 	%r126, %r123, 1;
	setp.ge.u32 	%p13, %r126, %r3;
	@%p13 bra 	$L__BB2_73;
	ld.global.u32 	%r1275, [%rd17+4];
$L__BB2_73:
	add.s32 	%r129, %r123, 2;
	setp.ge.u32 	%p14, %r129, %r3;
	@%p14 bra 	$L__BB2_75;
	ld.global.u32 	%r1276, [%rd17+8];
$L__BB2_75:
	add.s32 	%r132, %r123, 3;
	setp.ge.u32 	%p15, %r132, %r3;
	@%p15 bra 	$L__BB2_77;
	ld.global.u32 	%r1277, [%rd17+12];
$L__BB2_77:
	add.s32 	%r135, %r123, 4;
	setp.ge.u32 	%p16, %r135, %r3;
	@%p16 bra 	$L__BB2_79;
	ld.global.u32 	%r1278, [%rd17+16];
$L__BB2_79:
	add.s32 	%r138, %r123, 5;
	setp.ge.u32 	%p17, %r138, %r3;
	@%p17 bra 	$L__BB2_81;
	ld.global.u32 	%r1279, [%rd17+20];
$L__BB2_81:
	setp.ne.s32 	%p18, %r122, 0;
	@%p18 bra 	$L__BB2_84;
	setp.eq.s32 	%p19, %r1, 0;
	mov.u32 	%r1280, %r1274;
	@%p19 bra 	$L__BB2_84;
	add.s32 	%r274, %r2, -1;
	mul.wide.u32 	%rd36, %r274, 4;
	add.s64 	%rd37, %rd4, %rd36;
	ld.global.u32 	%r1280, [%rd37];
$L__BB2_84:
	setp.ge.u32 	%p20, %r123, %r3;
	bar.sync 	0;
	add.s64 	%rd18, %rd1, %rd35;
	@%p20 bra 	$L__BB2_86;
	ld.global.u32 	%r1281, [%rd18];
$L__BB2_86:
	setp.ge.u32 	%p21, %r126, %r3;
	@%p21 bra 	$L__BB2_88;
	ld.global.u32 	%r1282, [%rd18+4];
$L__BB2_88:
	setp.ge.u32 	%p22, %r129, %r3;
	@%p22 bra 	$L__BB2_90;
	ld.global.u32 	%r1283, [%rd18+8];
$L__BB2_90:
	setp.ge.u32 	%p23, %r132, %r3;
	@%p23 bra 	$L__BB2_92;
	ld.global.u32 	%r1284, [%rd18+12];
$L__BB2_92:
	setp.ge.u32 	%p24, %r135, %r3;
	@%p24 bra 	$L__BB2_94;
	ld.global.u32 	%r1285, [%rd18+16];
$L__BB2_94:
	setp.ge.u32 	%p25, %r138, %r3;
	@%p25 bra 	$L__BB2_96;
	ld.global.u32 	%r1286, [%rd18+20];
$L__BB2_96:
	setp.eq.s32 	%p26, %r122, 0;
	bar.sync 	0;
	shl.b32 	%r281, %r122, 2;
	mov.u32 	%r282, _ZZN3cub18CUB_300001_SM_10006detail6reduce23DeviceReduceByKeyKernelINS1_13reduce_by_key10policy_hubI9CustomMiniiE10Policy1000EPiS9_S9_S9_S9_NS0_24ReduceByKeyScanTileStateIijLb1EEEN4cuda3std3__48equal_toIvEES6_jiEEvT0_T1_T2_T3_T4_T5_iT6_T7_T8_E12temp_storage;
	add.s32 	%r283, %r282, %r281;
	add.s32 	%r155, %r283, 604;
	st.shared.u32 	[%r283+604], %r1279;
	bar.sync 	0;
	@%p26 bra 	$L__BB2_98;
	ld.shared.u32 	%r1280, [%r155+-4];
$L__BB2_98:
	setp.lt.u32 	%p27, %r138, %r3;
	setp.lt.u32 	%p28, %r135, %r3;
	setp.lt.u32 	%p29, %r132, %r3;
	setp.lt.u32 	%p30, %r129, %r3;
	setp.lt.u32 	%p31, %r126, %r3;
	setp.lt.u32 	%p32, %r123, %r3;
	setp.ne.s32 	%p33, %r1280, %r1274;
	setp.eq.s32 	%p34, %r123, %r3;
	selp.u32 	%r284, -1, 0, %p34;
	selp.u32 	%r285, -1, 0, %p33;
	selp.b32 	%r286, %r285, %r284, %p32;
	and.b32  	%r288, %r286, 1;
	setp.eq.b32 	%p35, %r288, 1;
	setp.ne.s32 	%p36, %r1274, %r1275;
	setp.eq.s32 	%p37, %r126, %r3;
	selp.u32 	%r289, -1, 0, %p37;
	selp.u32 	%r290, -1, 0, %p36;
	selp.b32 	%r291, %r290, %r289, %p31;
	and.b32  	%r158, %r291, 1;
	setp.eq.b32 	%p2, %r158, 1;
	setp.ne.s32 	%p38, %r1275, %r1276;
	setp.eq.s32 	%p39, %r129, %r3;
	selp.u32 	%r292, -1, 0, %p39;
	selp.u32 	%r293, -1, 0, %p38;
	selp.b32 	%r294, %r293, %r292, %p30;
	and.b32  	%r159, %r294, 1;
	setp.eq.b32 	%p3, %r159, 1;
	setp.ne.s32 	%p40, %r1276, %r1277;
	setp.eq.s32 	%p41, %r132, %r3;
	selp.u32 	%r295, -1, 0, %p41;
	selp.u32 	%r296, -1, 0, %p40;
	selp.b32 	%r297, %r296, %r295, %p29;
	and.b32  	%r160, %r297, 1;
	setp.eq.b32 	%p4, %r160, 1;
	setp.ne.s32 	%p42, %r1277, %r1278;
	setp.eq.s32 	%p43, %r135, %r3;
	selp.u32 	%r298, -1, 0, %p43;
	selp.u32 	%r299, -1, 0, %p42;
	selp.b32 	%r300, %r299, %r298, %p28;
	and.b32  	%r161, %r300, 1;
	setp.eq.b32 	%p5, %r161, 1;
	setp.ne.s32 	%p44, %r1278, %r1279;
	setp.eq.s32 	%p45, %r138, %r3;
	selp.u32 	%r301, -1, 0, %p45;
	selp.u32 	%r302, -1, 0, %p44;
	selp.b32 	%r303, %r302, %r301, %p27;
	and.b32  	%r162, %r303, 1;
	or.b32  	%r304, %r1, %r122;
	setp.ne.s32 	%p46, %r304, 0;
	and.pred  	%p6, %p46, %p35;
	selp.u32 	%r163, 1, 0, %p6;
	setp.ne.s32 	%p47, %r1, 0;
	@%p47 bra 	$L__BB2_104;
	add.s32 	%r659, %r163, %r158;
	min.s32 	%r660, %r1282, %r1281;
	selp.b32 	%r661, %r1282, %r660, %p2;
	add.s32 	%r662, %r659, %r159;
	min.s32 	%r663, %r1283, %r661;
	selp.b32 	%r664, %r1283, %r663, %p3;
	add.s32 	%r665, %r662, %r160;
	min.s32 	%r666, %r1284, %r664;
	selp.b32 	%r667, %r1284, %r666, %p4;
	add.s32 	%r668, %r665, %r161;
	min.s32 	%r669, %r1285, %r667;
	selp.b32 	%r670, %r1285, %r669, %p5;
	add.s32 	%r600, %r668, %r162;
	min.s32 	%r671, %r1286, %r670;
	mad.lo.s32 	%r672, %r122, 6, 5;
	setp.lt.u32 	%p118, %r672, %r3;
	setp.eq.s32 	%p120, %r672, %r3;
	selp.u32 	%r674, -1, 0, %p120;
	selp.b32 	%r675, %r302, %r674, %p118;
	and.b32  	%r676, %r675, 1;
	setp.eq.b32 	%p121, %r676, 1;
	selp.b32 	%r605, %r1286, %r671, %p121;
	shr.u32 	%r164, %r122, 5;
	// begin inline asm
	mov.u32 %r598, %laneid;
	// end inline asm
	mov.b32 	%r656, 1;
	mov.b32 	%r657, 0;
	mov.b32 	%r658, -1;
	// begin inline asm
	shfl.sync.up.b32 %r599, %r600, %r656, %r657, %r658;
	// end inline asm
	// begin inline asm
	shfl.sync.up.b32 %r604, %r605, %r656, %r657, %r658;
	// end inline asm
	setp.eq.s32 	%p122, %r600, 0;
	min.s32 	%r677, %r605, %r604;
	selp.b32 	%r678, %r677, %r605, %p122;
	setp.lt.s32 	%p123, %r598, 1;
	selp.b32 	%r679, 0, %r599, %p123;
	add.s32 	%r610, %r679, %r600;
	selp.b32 	%r615, %r605, %r678, %p123;
	mov.b32 	%r616, 2;
	// begin inline asm
	shfl.sync.up.b32 %r609, %r610, %r616, %r657, %r658;
	// end inline asm
	// begin inline asm
	shfl.sync.up.b32 %r614, %r615, %r616, %r657, %r658;
	// end inline asm
	setp.eq.s32 	%p124, %r610, 0;
	min.s32 	%r680, %r615, %r614;
	selp.b32 	%r681, %r680, %r615, %p124;
	setp.lt.s32 	%p125, %r598, 2;
	selp.b32 	%r682, 0, %r609, %p125;
	add.s32 	%r620, %r682, %r610;
	selp.b32 	%r625, %r615, %r681, %p125;
	mov.b32 	%r626, 4;
	// begin inline asm
	shfl.sync.up.b32 %r619, %r620, %r626, %r657, %r658;
	// end inline asm
	// begin inline asm
	shfl.sync.up.b32 %r624, %r625, %r626, %r657, %r658;
	// end inline asm
	setp.eq.s32 	%p126, %r620, 0;
	min.s32 	%r683, %r625, %r624;
	selp.b32 	%r684, %r683, %r625, %p126;
	setp.lt.s32 	%p127, %r598, 4;
	selp.b32 	%r685, 0, %r619, %p127;
	add.s32 	%r630, %r685, %r620;
	selp.b32 	%r635, %r625, %r684, %p127;
	mov.b32 	%r636, 8;
	// begin inline asm
	shfl.sync.up.b32 %r629, %r630, %r636, %r657, %r658;
	// end inline asm
	// begin inline asm
	shfl.sync.up.b32 %r634, %r635, %r636, %r657, %r658;
	// end inline asm
	setp.eq.s32 	%p128, %r630, 0;
	min.s32 	%r686, %r635, %r634;
	selp.b32 	%r687, %r686, %r635, %p128;
	setp.lt.s32 	%p129, %r598, 8;
	selp.b32 	%r688, 0, %r629, %p129;
	add.s32 	%r640, %r688, %r630;
	selp.b32 	%r645, %r635, %r687, %p129;
	mov.b32 	%r646, 16;
	// begin inline asm
	shfl.sync.up.b32 %r639, %r640, %r646, %r657, %r658;
	// end inline asm
	// begin inline asm
	shfl.sync.up.b32 %r644, %r645, %r646, %r657, %r658;
	// end inline asm
	setp.eq.s32 	%p130, %r640, 0;
	min.s32 	%r689, %r645, %r644;
	selp.b32 	%r166, %r689, %r645, %p130;
	setp.lt.s32 	%p131, %r598, 16;
	selp.b32 	%r690, 0, %r639, %p131;
	add.s32 	%r650, %r690, %r640;
	selp.b32 	%r655, %r645, %r166, %p131;
	// begin inline asm
	shfl.sync.up.b32 %r1293, %r650, %r656, %r657, %r658;
	// end inline asm
	// begin inline asm
	shfl.sync.up.b32 %r1294, %r655, %r656, %r657, %r658;
	// end inline asm
	setp.ne.s32 	%p132, %r598, 31;
	@%p132 bra 	$L__BB2_101;
	shl.b32 	%r691, %r164, 3;
	mov.u32 	%r692, _ZZN3cub18CUB_300001_SM_10006detail6reduce23DeviceReduceByKeyKernelINS1_13reduce_by_key10policy_hubI9CustomMiniiE10Policy1000EPiS9_S9_S9_S9_NS0_24ReduceByKeyScanTileStateIijLb1EEEN4cuda3std3__48equal_toIvEES6_jiEEvT0_T1_T2_T3_T4_T5_iT6_T7_T8_E12temp_storage;
	add.s32 	%r693, %r692, %r691;
	st.shared.v2.u32 	[%r693], {%r650, %r166};
$L__BB2_101:
	bar.sync 	0;
	ld.shared.v4.u32 	{%r694, %r695, %r696, %r697}, [_ZZN3cub18CUB_300001_SM_10006detail6reduce23DeviceReduceByKeyKernelINS1_13reduce_by_key10policy_hubI9CustomMiniiE10Policy1000EPiS9_S9_S9_S9_NS0_24ReduceByKeyScanTileStateIijLb1EEEN4cuda3std3__48equal_toIvEES6_jiEEvT0_T1_T2_T3_T4_T5_iT6_T7_T8_E12temp_storage];
	add.s32 	%r698, %r696, %r694;
	setp.eq.s32 	%p133, %r696, 0;
	min.s32 	%r699, %r697, %r695;
	selp.b32 	%r700, %r699, %r697, %p133;
	setp.eq.s32 	%p134, %r164, 2;
	selp.b32 	%r701, %r698, %r694, %p134;
	selp.b32 	%r702, %r700, %r695, %p134;
	ld.shared.v4.u32 	{%r703, %r704, %r705, %r706}, [_ZZN3cub18CUB_300001_SM_10006detail6reduce23DeviceReduceByKeyKernelINS1_13reduce_by_key10policy_hubI9CustomMiniiE10Policy1000EPiS9_S9_S9_S9_NS0_24ReduceByKeyScanTileStateIijLb1EEEN4cuda3std3__48equal_toIvEES6_jiEEvT0_T1_T2_T3_T4_T5_iT6_T7_T8_E12temp_storage+16];
	add.s32 	%r707, %r703, %r698;
	setp.eq.s32 	%p135, %r703, 0;
	min.s32 	%r708, %r704, %r700;
	selp.b32 	%r709, %r708, %r704, %p135;
	setp.eq.s32 	%p136, %r164, 3;
	selp.b32 	%r170, %r707, %r701, %p136;
	selp.b32 	%r171, %r709, %r702, %p136;
	add.s32 	%r1306, %r705, %r707;
	setp.eq.s32 	%p137, %r705, 0;
	min.s32 	%r710, %r706, %r709;
	selp.b32 	%r1305, %r710, %r706, %p137;
	setp.lt.u32 	%p138, %r122, 32;
	@%p138 bra 	$L__BB2_103;
	setp.eq.s32 	%p139, %r1293, 0;
	min.s32 	%r711, %r1294, %r171;
	selp.b32 	%r712, %r711, %r1294, %p139;
	setp.eq.s32 	%p140, %r598, 0;
	selp.b32 	%r713, 0, %r1293, %p140;
	add.s32 	%r1293, %r170, %r713;
	selp.b32 	%r1294, %r171, %r712, %p140;
$L__BB2_103:
	setp.eq.s32 	%p141, %r122, 0;
	min.s32 	%r715, %r1281, %r1294;
	selp.b32 	%r1299, 0, %r1293, %p141;
	selp.b32 	%r716, %r1281, %r715, %p6;
	selp.b32 	%r1300, %r1281, %r716, %p141;
	min.s32 	%r717, %r1282, %r1300;
	selp.b32 	%r1301, %r1282, %r717, %p2;
	min.s32 	%r718, %r1283, %r1301;
	selp.b32 	%r1302, %r1283, %r718, %p3;
	min.s32 	%r719, %r1284, %r1302;
	mad.lo.s32 	%r720, %r122, 6, 3;
	setp.lt.u32 	%p142, %r720, %r3;
	setp.ne.s32 	%p143, %r1276, %r1277;
	setp.eq.s32 	%p144, %r720, %r3;
	selp.u32 	%r721, -1, 0, %p143;
	selp.u32 	%r722, -1, 0, %p144;
	selp.b32 	%r723, %r721, %r722, %p142;
	and.b32  	%r724, %r723, 1;
	setp.eq.b32 	%p145, %r724, 1;
	selp.b32 	%r1303, %r1284, %r719, %p145;
	min.s32 	%r725, %r1285, %r1303;
	selp.b32 	%r1304, %r1285, %r725, %p5;
	mov.b32 	%r1307, 0;
	bra.uni 	$L__BB2_127;
$L__BB2_104:
	add.s32 	%r366, %r163, %r158;
	min.s32 	%r367, %r1282, %r1281;
	selp.b32 	%r368, %r1282, %r367, %p2;
	add.s32 	%r369, %r366, %r159;
	min.s32 	%r370, %r1283, %r368;
	selp.b32 	%r371, %r1283, %r370, %p3;
	add.s32 	%r372, %r369, %r160;
	min.s32 	%r373, %r1284, %r371;
	selp.b32 	%r374, %r1284, %r373, %p4;
	add.s32 	%r375, %r372, %r161;
	min.s32 	%r376, %r1285, %r374;
	selp.b32 	%r377, %r1285, %r376, %p5;
	add.s32 	%r307, %r375, %r162;
	min.s32 	%r378, %r1286, %r377;
	mad.lo.s32 	%r379, %r122, 6, 5;
	setp.lt.u32 	%p48, %r379, %r3;
	setp.ne.s32 	%p49, %r1278, %r1279;
	setp.eq.s32 	%p50, %r379, %r3;
	selp.u32 	%r380, -1, 0, %p49;
	selp.u32 	%r381, -1, 0, %p50;
	selp.b32 	%r382, %r380, %r381, %p48;
	and.b32  	%r383, %r382, 1;
	setp.eq.b32 	%p51, %r383, 1;
	selp.b32 	%r312, %r1286, %r378, %p51;
	shr.u32 	%r184, %r122, 5;
	// begin inline asm
	mov.u32 %r305, %laneid;
	// end inline asm
	mov.b32 	%r363, 1;
	mov.b32 	%r364, 0;
	mov.b32 	%r365, -1;
	// begin inline asm
	shfl.sync.up.b32 %r306, %r307, %r363, %r364, %r365;
	// end inline asm
	// begin inline asm
	shfl.sync.up.b32 %r311, %r312, %r363, %r364, %r365;
	// end inline asm
	setp.eq.s32 	%p52, %r307, 0;
	min.s32 	%r384, %r312, %r311;
	selp.b32 	%r385, %r384, %r312, %p52;
	setp.lt.s32 	%p53, %r305, 1;
	selp.b32 	%r386, 0, %r306, %p53;
	add.s32 	%r317, %r386, %r307;
	selp.b32 	%r322, %r312, %r385, %p53;
	mov.b32 	%r323, 2;
	// begin inline asm
	shfl.sync.up.b32 %r316, %r317, %r323, %r364, %r365;
	// end inline asm
	// begin inline asm
	shfl.sync.up.b32 %r321, %r322, %r323, %r364, %r365;
	// end inline asm
	setp.eq.s32 	%p54, %r317, 0;
	min.s32 	%r387, %r322, %r321;
	selp.b32 	%r388, %r387, %r322, %p54;
	setp.lt.s32 	%p55, %r305, 2;
	selp.b32 	%r389, 0, %r316, %p55;
	add.s32 	%r327, %r389, %r317;
	selp.b32 	%r332, %r322, %r388, %p55;
	mov.b32 	%r333, 4;
	// begin inline asm
	shfl.sync.up.b32 %r326, %r327, %r333, %r364, %r365;
	// end inline asm
	// begin inline asm
	shfl.sync.up.b32 %r331, %r332, %r333, %r364, %r365;
	// end inline asm
	setp.eq.s32 	%p56, %r327, 0;
	min.s32 	%r390, %r332, %r331;
	selp.b32 	%r391, %r390, %r332, %p56;
	setp.lt.s32 	%p57, %r305, 4;
	selp.b32 	%r392, 0, %r326, %p57;
	add.s32 	%r337, %r392, %r327;
	selp.b32 	%r342, %r332, %r391, %p57;
	mov.b32 	%r343, 8;
	// begin inline asm
	shfl.sync.up.b32 %r336, %r337, %r343, %r364, %r365;
	// end inline asm
	// begin inline asm
	shfl.sync.up.b32 %r341, %r342, %r343, %r364, %r365;
	// end inline asm
	setp.eq.s32 	%p58, %r337, 0;
	min.s32 	%r393, %r342, %r341;
	selp.b32 	%r394, %r393, %r342, %p58;
	setp.lt.s32 	%p59, %r305, 8;
	selp.b32 	%r395, 0, %r336, %p59;
	add.s32 	%r347, %r395, %r337;
	selp.b32 	%r352, %r342, %r394, %p59;
	mov.b32 	%r353, 16;
	// begin inline asm
	shfl.sync.up.b32 %r346, %r347, %r353, %r364, %r365;
	// end inline asm
	// begin inline asm
	shfl.sync.up.b32 %r351, %r352, %r353, %r364, %r365;
	// end inline asm
	setp.eq.s32 	%p60, %r347, 0;
	min.s32 	%r396, %r352, %r351;
	selp.b32 	%r186, %r396, %r352, %p60;
	setp.lt.s32 	%p61, %r305, 16;
	selp.b32 	%r397, 0, %r346, %p61;
	add.s32 	%r357, %r397, %r347;
	selp.b32 	%r362, %r352, %r186, %p61;
	// begin inline asm
	shfl.sync.up.b32 %r1293, %r357, %r363, %r364, %r365;
	// end inline asm
	// begin inline asm
	shfl.sync.up.b32 %r1294, %r362, %r363, %r364, %r365;
	// end inline asm
	setp.ne.s32 	%p62, %r305, 31;
	@%p62 bra 	$L__BB2_106;
	shl.b32 	%r398, %r184, 3;
	mov.u32 	%r399, _ZZN3cub18CUB_300001_SM_10006detail6reduce23DeviceReduceByKeyKernelINS1_13reduce_by_key10policy_hubI9CustomMiniiE10Policy1000EPiS9_S9_S9_S9_NS0_24ReduceByKeyScanTileStateIijLb1EEEN4cuda3std3__48equal_toIvEES6_jiEEvT0_T1_T2_T3_T4_T5_iT6_T7_T8_E12temp_storage;
	add.s32 	%r400, %r399, %r398;
	st.shared.v2.u32 	[%r400], {%r357, %r186};
$L__BB2_106:
	bar.sync 	0;
	ld.shared.v4.u32 	{%r401, %r402, %r403, %r404}, [_ZZN3cub18CUB_300001_SM_10006detail6reduce23DeviceReduceByKeyKernelINS1_13reduce_by_key10policy_hubI9CustomMiniiE10Policy1000EPiS9_S9_S9_S9_NS0_24ReduceByKeyScanTileStateIijLb1EEEN4cuda3std3__48equal_toIvEES6_jiEEvT0_T1_T2_T3_T4_T5_iT6_T7_T8_E12temp_storage];
	add.s32 	%r405, %r403, %r401;
	setp.eq.s32 	%p63, %r403, 0;
	min.s32 	%r406, %r404, %r402;
	selp.b32 	%r407, %r406, %r404, %p63;
	setp.eq.s32 	%p64, %r184, 2;
	selp.b32 	%r408, %r405, %r401, %p64;
	selp.b32 	%r409, %r407, %r402, %p64;
	ld.shared.v4.u32 	{%r410, %r411, %r412, %r413}, [_ZZN3cub18CUB_300001_SM_10006detail6reduce23DeviceReduceByKeyKernelINS1_13reduce_by_key10policy_hubI9CustomMiniiE10Policy1000EPiS9_S9_S9_S9_NS0_24ReduceByKeyScanTileStateIijLb1EEEN4cuda3std3__48equal_toIvEES6_jiEEvT0_T1_T2_T3_T4_T5_iT6_T7_T8_E12temp_storage+16];
	add.s32 	%r414, %r410, %r405;
	setp.eq.s32 	%p65, %r410, 0;
	min.s32 	%r415, %r411, %r407;
	selp.b32 	%r416, %r415, %r411, %p65;
	setp.eq.s32 	%p66, %r184, 3;
	selp.b32 	%r190, %r414, %r408, %p66;
	selp.b32 	%r191, %r416, %r409, %p66;
	add.s32 	%r192, %r412, %r414;
	setp.eq.s32 	%p67, %r412, 0;
	min.s32 	%r417, %r413, %r416;
	selp.b32 	%r193, %r417, %r413, %p67;
	setp.lt.u32 	%p68, %r122, 32;
	@%p68 bra 	$L__BB2_108;
	setp.eq.s32 	%p69, %r1293, 0;
	min.s32 	%r418, %r1294, %r191;
	selp.b32 	%r419, %r418, %r1294, %p69;
	setp.eq.s32 	%p70, %r305, 0;
	selp.b32 	%r420, 0, %r1293, %p70;
	add.s32 	%r1293, %r190, %r420;
	selp.b32 	%r1294, %r191, %r419, %p70;
	bra.uni 	$L__BB2_124;
$L__BB2_108:
	setp.ne.s32 	%p71, %r122, 0;
	mul.wide.s32 	%rd39, %r1, 16;
	add.s64 	%rd19, %rd5, %rd39;
	@%p71 bra 	$L__BB2_110;
	st.shared.u32 	[_ZZN3cub18CUB_300001_SM_10006detail6reduce23DeviceReduceByKeyKernelINS1_13reduce_by_key10policy_hubI9CustomMiniiE10Policy1000EPiS9_S9_S9_S9_NS0_24ReduceByKeyScanTileStateIijLb1EEEN4cuda3std3__48equal_toIvEES6_jiEEvT0_T1_T2_T3_T4_T5_iT6_T7_T8_E12temp_storage+84], %r192;
	st.shared.u32 	[_ZZN3cub18CUB_300001_SM_10006detail6reduce23DeviceReduceByKeyKernelINS1_13reduce_by_key10policy_hubI9CustomMiniiE10Policy1000EPiS9_S9_S9_S9_NS0_24ReduceByKeyScanTileStateIijLb1EEEN4cuda3std3__48equal_toIvEES6_jiEEvT0_T1_T2_T3_T4_T5_iT6_T7_T8_E12temp_storage+88], %r193;
	mov.b64 	%rd41, {%r192, %r193};
	add.s64 	%rd40, %rd19, 512;
	mov.b64 	%rd42, 100;
	// begin inline asm
	st.relaxed.gpu.v2.u64 [%rd40], {%rd41, %rd42};
	// end inline asm
$L__BB2_110:
	not.b32 	%r421, %r122;
	add.s32 	%r1292, %r1, %r421;
	mov.u32 	%r422, %nctaid.x;
	setp.gt.u32 	%p72, %r422, 499;
	@%p72 bra 	$L__BB2_112;
	membar.cta;
	bra.uni 	$L__BB2_113;
$L__BB2_112:
	mov.b32 	%r423, 450;
	// begin inline asm
	nanosleep.u32 %r423;
	// end inline asm
$L__BB2_113:
	mul.wide.s32 	%rd43, %r1292, 16;
	add.s64 	%rd44, %rd5, %rd43;
	add.s64 	%rd20, %rd44, 512;
$L__BB2_114:
	// begin inline asm
	ld.relaxed.gpu.v2.u64 {%rd45, %rd155}, [%rd20];
	// end inline asm
	setp.eq.s64 	%p73, %rd155, 99;
	mov.b32 	%r424, -1;
	vote.sync.any.pred 	%p74, %p73, %r424;
	@%p74 bra 	$L__BB2_114;
	mov.b64 	{%r428, %r433}, %rd45;
	setp.eq.s64 	%p75, %rd155, 101;
	mov.b32 	%r476, -1;
	vote.sync.ballot.b32 	%r477, %p75, %r476;
	// begin inline asm
	mov.u32 %r426, %lanemask_ge;
	// end inline asm
	and.b32  	%r478, %r477, %r426;
	or.b32  	%r479, %r478, -2147483648;
	add.s32 	%r480, %r479, -1;
	not.b32 	%r481, %r479;
	and.b32  	%r482, %r481, %r480;
	popc.b32 	%r430, %r482;
	mov.b32 	%r434, 1;
	// begin inline asm
	shfl.sync.down.b32 %r427, %r428, %r434, %r430, %r476;
	// end inline asm
	// begin inline asm
	shfl.sync.down.b32 %r432, %r433, %r434, %r430, %r476;
	// end inline asm
	setp.lt.s32 	%p77, %r305, %r430;
	setp.eq.s32 	%p78, %r428, 0;
	min.s32 	%r483, %r433, %r432;
	selp.b32 	%r484, %r427, 0, %p77;
	add.s32 	%r438, %r484, %r428;
	selp.b32 	%r485, %r483, %r433, %p78;
	selp.b32 	%r443, %r485, %r433, %p77;
	mov.b32 	%r444, 2;
	// begin inline asm
	shfl.sync.down.b32 %r437, %r438, %r444, %r430, %r476;
	// end inline asm
	// begin inline asm
	shfl.sync.down.b32 %r442, %r443, %r444, %r430, %r476;
	// end inline asm
	add.s32 	%r198, %r305, 2;
	setp.gt.s32 	%p79, %r198, %r430;
	setp.eq.s32 	%p80, %r438, 0;
	min.s32 	%r486, %r443, %r442;
	selp.b32 	%r487, %r486, %r443, %p80;
	selp.b32 	%r488, 0, %r437, %p79;
	add.s32 	%r448, %r438, %r488;
	selp.b32 	%r453, %r443, %r487, %p79;
	mov.b32 	%r454, 4;
	// begin inline asm
	shfl.sync.down.b32 %r447, %r448, %r454, %r430, %r476;
	// end inline asm
	// begin inline asm
	shfl.sync.down.b32 %r452, %r453, %r454, %r430, %r476;
	// end inline asm
	add.s32 	%r199, %r305, 4;
	setp.gt.s32 	%p81, %r199, %r430;
	setp.eq.s32 	%p82, %r448, 0;
	min.s32 	%r489, %r453, %r452;
	selp.b32 	%r490, %r489, %r453, %p82;
	selp.b32 	%r491, 0, %r447, %p81;
	add.s32 	%r458, %r448, %r491;
	selp.b32 	%r463, %r453, %r490, %p81;
	mov.b32 	%r464, 8;
	// begin inline asm
	shfl.sync.down.b32 %r457, %r458, %r464, %r430, %r476;
	// end inline asm
	// begin inline asm
	shfl.sync.down.b32 %r462, %r463, %r464, %r430, %r476;
	// end inline asm
	add.s32 	%r200, %r305, 8;
	setp.gt.s32 	%p83, %r200, %r430;
	setp.eq.s32 	%p84, %r458, 0;
	min.s32 	%r492, %r463, %r462;
	selp.b32 	%r493, %r492, %r463, %p84;
	selp.b32 	%r494, 0, %r457, %p83;
	add.s32 	%r468, %r458, %r494;
	selp.b32 	%r473, %r463, %r493, %p83;
	mov.b32 	%r474, 16;
	// begin inline asm
	shfl.sync.down.b32 %r467, %r468, %r474, %r430, %r476;
	// end inline asm
	// begin inline asm
	shfl.sync.down.b32 %r472, %r473, %r474, %r430, %r476;
	// end inline asm
	add.s32 	%r201, %r305, 16;
	setp.gt.s32 	%p85, %r201, %r430;
	setp.eq.s32 	%p86, %r468, 0;
	min.s32 	%r495, %r473, %r472;
	selp.b32 	%r496, %r495, %r473, %p86;
	selp.b32 	%r497, 0, %r467, %p85;
	add.s32 	%r1290, %r497, %r468;
	selp.b32 	%r1291, %r473, %r496, %p85;
	add.s64 	%rd23, %rd5, 512;
$L__BB2_116:
	setp.ne.s64 	%p87, %rd155, 101;
	mov.b32 	%r498, -1;
	vote.sync.all.pred 	%p88, %p87, %r498;
	not.pred 	%p89, %p88;
	@%p89 bra 	$L__BB2_120;
	mul.wide.s32 	%rd51, %r1292, 16;
	add.s64 	%rd52, %rd23, %rd51;
	add.s64 	%rd25, %rd52, -512;
$L__BB2_118:
	// begin inline asm
	ld.relaxed.gpu.v2.u64 {%rd53, %rd155}, [%rd25];
	// end inline asm
	setp.eq.s64 	%p103, %rd155, 99;
	mov.b32 	%r522, -1;
	vote.sync.any.pred 	%p104, %p103, %r522;
	@%p104 bra 	$L__BB2_118;
	mov.b64 	{%r525, %r530}, %rd53;
	setp.eq.s64 	%p105, %rd155, 101;
	mov.b32 	%r573, -1;
	vote.sync.ballot.b32 	%r574, %p105, %r573;
	and.b32  	%r575, %r574, %r426;
	or.b32  	%r576, %r575, -2147483648;
	add.s32 	%r577, %r576, -1;
	not.b32 	%r578, %r576;
	and.b32  	%r579, %r578, %r577;
	popc.b32 	%r527, %r579;
	mov.b32 	%r531, 1;
	// begin inline asm
	shfl.sync.down.b32 %r524, %r525, %r531, %r527, %r573;
	// end inline asm
	// begin inline asm
	shfl.sync.down.b32 %r529, %r530, %r531, %r527, %r573;
	// end inline asm
	setp.lt.s32 	%p107, %r305, %r527;
	setp.eq.s32 	%p108, %r525, 0;
	min.s32 	%r580, %r530, %r529;
	selp.b32 	%r581, %r524, 0, %p107;
	add.s32 	%r535, %r581, %r525;
	selp.b32 	%r582, %r580, %r530, %p108;
	selp.b32 	%r540, %r582, %r530, %p107;
	mov.b32 	%r541, 2;
	// begin inline asm
	shfl.sync.down.b32 %r534, %r535, %r541, %r527, %r573;
	// end inline asm
	// begin inline asm
	shfl.sync.down.b32 %r539, %r540, %r541, %r527, %r573;
	// end inline asm
	setp.gt.s32 	%p109, %r198, %r527;
	setp.eq.s32 	%p110, %r535, 0;
	min.s32 	%r583, %r540, %r539;
	selp.b32 	%r584, %r583, %r540, %p110;
	selp.b32 	%r585, 0, %r534, %p109;
	add.s32 	%r545, %r535, %r585;
	selp.b32 	%r550, %r540, %r584, %p109;
	mov.b32 	%r551, 4;
	// begin inline asm
	shfl.sync.down.b32 %r544, %r545, %r551, %r527, %r573;
	// end inline asm
	// begin inline asm
	shfl.sync.down.b32 %r549, %r550, %r551, %r527, %r573;
	// end inline asm
	setp.gt.s32 	%p111, %r199, %r527;
	setp.eq.s32 	%p112, %r545, 0;
	min.s32 	%r586, %r550, %r549;
	selp.b32 	%r587, %r586, %r550, %p112;
	selp.b32 	%r588, 0, %r544, %p111;
	add.s32 	%r555, %r545, %r588;
	selp.b32 	%r560, %r550, %r587, %p111;
	mov.b32 	%r561, 8;
	// begin inline asm
	shfl.sync.down.b32 %r554, %r555, %r561, %r527, %r573;
	// end inline asm
	// begin inline asm
	shfl.sync.down.b32 %r559, %r560, %r561, %r527, %r573;
	// end inline asm
	setp.gt.s32 	%p113, %r200, %r527;
	setp.eq.s32 	%p114, %r555, 0;
	min.s32 	%r589, %r560, %r559;
	selp.b32 	%r590, %r589, %r560, %p114;
	selp.b32 	%r591, 0, %r554, %p113;
	add.s32 	%r565, %r555, %r591;
	selp.b32 	%r570, %r560, %r590, %p113;
	mov.b32 	%r571, 16;
	// begin inline asm
	shfl.sync.down.b32 %r564, %r565, %r571, %r527, %r573;
	// end inline asm
	// begin inline asm
	shfl.sync.down.b32 %r569, %r570, %r571, %r527, %r573;
	// end inline asm
	setp.gt.s32 	%p115, %r201, %r527;
	setp.eq.s32 	%p116, %r565, 0;
	min.s32 	%r592, %r570, %r569;
	selp.b32 	%r593, %r592, %r570, %p116;
	selp.b32 	%r594, 0, %r564, %p115;
	selp.b32 	%r595, %r570, %r593, %p115;
	add.s32 	%r596, %r594, %r1290;
	add.s32 	%r207, %r596, %r565;
	setp.eq.s32 	%p117, %r1290, 0;
	min.s32 	%r597, %r1291, %r595;
	selp.b32 	%r1291, %r597, %r1291, %p117;
	add.s32 	%r1292, %r1292, -32;
	mov.u32 	%r1290, %r207;
	bra.uni 	$L__BB2_116;
$L__BB2_120:
	@%p71 bra 	$L__BB2_122;
	add.s32 	%r500, %r1290, %r192;
	setp.eq.s32 	%p91, %r192, 0;
	min.s32 	%r501, %r193, %r1291;
	selp.b32 	%r502, %r501, %r193, %p91;
	mov.b64 	%rd49, {%r500, %r502};
	add.s64 	%rd48, %rd19, 512;
	mov.b64 	%rd50, 101;
	// begin inline asm
	st.relaxed.gpu.v2.u64 [%rd48], {%rd49, %rd50};
	// end inline asm
	st.shared.u32 	[_ZZN3cub18CUB_300001_SM_10006detail6reduce23DeviceReduceByKeyKernelINS1_13reduce_by_key10policy_hubI9CustomMiniiE10Policy1000EPiS9_S9_S9_S9_NS0_24ReduceByKeyScanTileStateIijLb1EEEN4cuda3std3__48equal_toIvEES6_jiEEvT0_T1_T2_T3_T4_T5_iT6_T7_T8_E12temp_storage+68], %r1290;
	st.shared.v2.u32 	[_ZZN3cub18CUB_300001_SM_10006detail6reduce23DeviceReduceByKeyKernelINS1_13reduce_by_key10policy_hubI9CustomMiniiE10Policy1000EPiS9_S9_S9_S9_NS0_24ReduceByKeyScanTileStateIijLb1EEEN4cuda3std3__48equal_toIvEES6_jiEEvT0_T1_T2_T3_T4_T5_iT6_T7_T8_E12temp_storage+72], {%r1291, %r500};
	st.shared.u32 	[_ZZN3cub18CUB_300001_SM_10006detail6reduce23DeviceReduceByKeyKernelINS1_13reduce_by_key10policy_hubI9CustomMiniiE10Policy1000EPiS9_S9_S9_S9_NS0_24ReduceByKeyScanTileStateIijLb1EEEN4cuda3std3__48equal_toIvEES6_jiEEvT0_T1_T2_T3_T4_T5_iT6_T7_T8_E12temp_storage+80], %r502;
$L__BB2_122:
	setp.ne.s32 	%p92, %r305, 0;
	@%p92 bra 	$L__BB2_124;
	st.shared.u32 	[_ZZN3cub18CUB_300001_SM_10006detail6reduce23DeviceReduceByKeyKernelINS1_13reduce_by_key10policy_hubI9CustomMiniiE10Policy1000EPiS9_S9_S9_S9_NS0_24ReduceByKeyScanTileStateIijLb1EEEN4cuda3std3__48equal_toIvEES6_jiEEvT0_T1_T2_T3_T4_T5_iT6_T7_T8_E12temp_storage+36], %r1290;
	st.shared.u32 	[_ZZN3cub18CUB_300001_SM_10006detail6reduce23DeviceReduceByKeyKernelINS1_13reduce_by_key10policy_hubI9CustomMiniiE10Policy1000EPiS9_S9_S9_S9_NS0_24ReduceByKeyScanTileStateIijLb1EEEN4cuda3std3__48equal_toIvEES6_jiEEvT0_T1_T2_T3_T4_T5_iT6_T7_T8_E12temp_storage+40], %r1291;
	mov.u32 	%r1293, %r1290;
	mov.u32 	%r1294, %r1291;
$L__BB2_124:
	setp.eq.s32 	%p93, %r122, 0;
	bar.sync 	0;
	@%p93 bra 	$L__BB2_126;
	ld.shared.u32 	%r503, [_ZZN3cub18CUB_300001_SM_10006detail6reduce23DeviceReduceByKeyKernelINS1_13reduce_by_key10policy_hubI9CustomMiniiE10Policy1000EPiS9_S9_S9_S9_NS0_24ReduceByKeyScanTileStateIijLb1EEEN4cuda3std3__48equal_toIvEES6_jiEEvT0_T1_T2_T3_T4_T5_iT6_T7_T8_E12temp_storage+40];
	ld.shared.u32 	%r504, [_ZZN3cub18CUB_300001_SM_10006detail6reduce23DeviceReduceByKeyKernelINS1_13reduce_by_key10policy_hubI9CustomMiniiE10Policy1000EPiS9_S9_S9_S9_NS0_24ReduceByKeyScanTileStateIijLb1EEEN4cuda3std3__48equal_toIvEES6_jiEEvT0_T1_T2_T3_T4_T5_iT6_T7_T8_E12temp_storage+36];
	add.s32 	%r212, %r504, %r1293;
	setp.eq.s32 	%p94, %r1293, 0;
	min.s32 	%r505, %r1294, %r503;
	selp.b32 	%r1294, %r505, %r1294, %p94;
	mov.u32 	%r1293, %r212;
$L__BB2_126:
	min.s32 	%r506, %r1281, %r1294;
	selp.b32 	%r1300, %r1281, %r506, %p6;
	min.s32 	%r507, %r1282, %r1300;
	selp.b32 	%r1301, %r1282, %r507, %p2;
	min.s32 	%r508, %r1283, %r1301;
	mul.lo.s32 	%r509, %r122, 6;
	add.s32 	%r510, %r509, 2;
	setp.lt.u32 	%p95, %r510, %r3;
	setp.ne.s32 	%p96, %r1275, %r1276;
	setp.eq.s32 	%p97, %r510, %r3;
	selp.u32 	%r511, -1, 0, %p96;
	selp.u32 	%r512, -1, 0, %p97;
	selp.b32 	%r513, %r511, %r512, %p95;
	and.b32  	%r514, %r513, 1;
	setp.eq.b32 	%p98, %r514, 1;
	selp.b32 	%r1302, %r1283, %r508, %p98;
	min.s32 	%r515, %r1284, %r1302;
	add.s32 	%r516, %r509, 3;
	setp.lt.u32 	%p99, %r516, %r3;
	setp.ne.s32 	%p100, %r1276, %r1277;
	setp.eq.s32 	%p101, %r516, %r3;
	selp.u32 	%r517, -1, 0, %p100;
	selp.u32 	%r518, -1, 0, %p101;
	selp.b32 	%r519, %r517, %r518, %p99;
	and.b32  	%r520, %r519, 1;
	setp.eq.b32 	%p102, %r520, 1;
	selp.b32 	%r1303, %r1284, %r515, %p102;
	min.s32 	%r521, %r1285, %r1303;
	selp.b32 	%r1304, %r1285, %r521, %p5;
	ld.shared.v2.u32 	{%r1305, %r1306}, [_ZZN3cub18CUB_300001_SM_10006detail6reduce23DeviceReduceByKeyKernelINS1_13reduce_by_key10policy_hubI9CustomMiniiE10Policy1000EPiS9_S9_S9_S9_NS0_24ReduceByKeyScanTileStateIijLb1EEEN4cuda3std3__48equal_toIvEES6_jiEEvT0_T1_T2_T3_T4_T5_iT6_T7_T8_E12temp_storage+80];
	ld.shared.u32 	%r1307, [_ZZN3cub18CUB_300001_SM_10006detail6reduce23DeviceReduceByKeyKernelINS1_13reduce_by_key10policy_hubI9CustomMiniiE10Policy1000EPiS9_S9_S9_S9_NS0_24ReduceByKeyScanTileStateIijLb1EEEN4cuda3std3__48equal_toIvEES6_jiEEvT0_T1_T2_T3_T4_T5_iT6_T7_T8_E12temp_storage+68];
	mov.u32 	%r1299, %r1293;
$L__BB2_127:
	mul.lo.s32 	%r726, %r122, 6;
	add.s32 	%r727, %r726, 3;
	setp.lt.u32 	%p146, %r727, %r3;
	setp.ne.s32 	%p147, %r1276, %r1277;
	setp.eq.s32 	%p148, %r727, %r3;
	selp.u32 	%r728, -1, 0, %p147;
	selp.u32 	%r729, -1, 0, %p148;
	selp.b32 	%r730, %r728, %r729, %p146;
	and.b32  	%r731, %r730, 1;
	setp.eq.b32 	%p7, %r731, 1;
	add.s32 	%r732, %r726, 5;
	setp.lt.u32 	%p149, %r732, %r3;
	setp.ne.s32 	%p150, %r1278, %r1279;
	setp.eq.s32 	%p151, %r732, %r3;
	selp.u32 	%r733, -1, 0, %p150;
	selp.u32 	%r734, -1, 0, %p151;
	selp.b32 	%r735, %r733, %r734, %p149;
	and.b32  	%r736, %r735, 1;
	setp.eq.b32 	%p8, %r736, 1;
	add.s32 	%r235, %r1299, %r163;
	selp.u32 	%r737, 1, 0, %p2;
	add.s32 	%r236, %r235, %r737;
	add.s32 	%r738, %r726, 2;
	setp.lt.u32 	%p152, %r738, %r3;
	setp.ne.s32 	%p153, %r1275, %r1276;
	setp.eq.s32 	%p154, %r738, %r3;
	selp.u32 	%r739, -1, 0, %p153;
	selp.u32 	%r740, -1, 0, %p154;
	selp.b32 	%r741, %r739, %r740, %p152;
	and.b32  	%r742, %r741, 1;
	setp.eq.b32 	%p9, %r742, 1;
	add.s32 	%r237, %r236, %r742;
	add.s32 	%r238, %r237, %r160;
	add.s32 	%r239, %r238, %r161;
	setp.lt.u32 	%p155, %r1306, 129;
	@%p155 bra 	$L__BB2_147;
	bar.sync 	0;
	not.pred 	%p162, %p6;
	@%p162 bra 	$L__BB2_130;
	sub.s32 	%r743, %r1293, %r1307;
	shl.b32 	%r744, %r743, 3;
	mov.u32 	%r745, _ZZN3cub18CUB_300001_SM_10006detail6reduce23DeviceReduceByKeyKernelINS1_13reduce_by_key10policy_hubI9CustomMiniiE10Policy1000EPiS9_S9_S9_S9_NS0_24ReduceByKeyScanTileStateIijLb1EEEN4cuda3std3__48equal_toIvEES6_jiEEvT0_T1_T2_T3_T4_T5_iT6_T7_T8_E12temp_storage;
	add.s32 	%r746, %r745, %r744;
	st.shared.v2.u32 	[%r746], {%r1280, %r1294};
$L__BB2_130:
	not.pred 	%p163, %p2;
	@%p163 bra 	$L__BB2_132;
	sub.s32 	%r747, %r235, %r1307;
	shl.b32 	%r748, %r747, 3;
	mov.u32 	%r749, _ZZN3cub18CUB_300001_SM_10006detail6reduce23DeviceReduceByKeyKernelINS1_13reduce_by_key10policy_hubI9CustomMiniiE10Policy1000EPiS9_S9_S9_S9_NS0_24ReduceByKeyScanTileStateIijLb1EEEN4cuda3std3__48equal_toIvEES6_jiEEvT0_T1_T2_T3_T4_T5_iT6_T7_T8_E12temp_storage;
	add.s32 	%r750, %r749, %r748;
	st.shared.v2.u32 	[%r750], {%r1274, %r1300};
$L__BB2_132:
	not.pred 	%p164, %p9;
	@%p164 bra 	$L__BB2_134;
	sub.s32 	%r751, %r236, %r1307;
	shl.b32 	%r752, %r751, 3;
	mov.u32 	%r753, _ZZN3cub18CUB_300001_SM_10006detail6reduce23DeviceReduceByKeyKernelINS1_13reduce_by_key10policy_hubI9CustomMiniiE10Policy1000EPiS9_S9_S9_S9_NS0_24ReduceByKeyScanTileStateIijLb1EEEN4cuda3std3__48equal_toIvEES6_jiEEvT0_T1_T2_T3_T4_T5_iT6_T7_T8_E12temp_storage;
	add.s32 	%r754, %r753, %r752;
	st.shared.v2.u32 	[%r754], {%r1275, %r1301};
$L__BB2_134:
	not.pred 	%p165, %p7;
	@%p165 bra 	$L__BB2_136;
	sub.s32 	%r755, %r237, %r1307;
	shl.b32 	%r756, %r755, 3;
	mov.u32 	%r757, _ZZN3cub18CUB_300001_SM_10006detail6reduce23DeviceReduceByKeyKernelINS1_13reduce_by_key10policy_hubI9CustomMiniiE10Policy1000EPiS9_S9_S9_S9_NS0_24ReduceByKeyScanTileStateIijLb1EEEN4cuda3std3__48equal_toIvEES6_jiEEvT0_T1_T2_T3_T4_T5_iT6_T7_T8_E12temp_storage;
	add.s32 	%r758, %r757, %r756;
	st.shared.v2.u32 	[%r758], {%r1276, %r1302};
$L__BB2_136:
	not.pred 	%p166, %p5;
	@%p166 bra 	$L__BB2_138;
	sub.s32 	%r759, %r238, %r1307;
	shl.b32 	%r760, %r759, 3;
	mov.u32 	%r761, _ZZN3cub18CUB_300001_SM_10006detail6reduce23DeviceReduceByKeyKernelINS1_13reduce_by_key10policy_hubI9CustomMiniiE10Policy1000EPiS9_S9_S9_S9_NS0_24ReduceByKeyScanTileStateIijLb1EEEN4cuda3std3__48equal_toIvEES6_jiEEvT0_T1_T2_T3_T4_T5_iT6_T7_T8_E12temp_storage;
	add.s32 	%r762, %r761, %r760;
	st.shared.v2.u32 	[%r762], {%r1277, %r1303};
$L__BB2_138:
	not.pred 	%p167, %p8;
	@%p167 bra 	$L__BB2_140;
	sub.s32 	%r763, %r239, %r1307;
	shl.b32 	%r764, %r763, 3;
	mov.u32 	%r765, _ZZN3cub18CUB_300001_SM_10006detail6reduce23DeviceReduceByKeyKernelINS1_13reduce_by_key10policy_hubI9CustomMiniiE10Policy1000EPiS9_S9_S9_S9_NS0_24ReduceByKeyScanTileStateIijLb1EEEN4cuda3std3__48equal_toIvEES6_jiEEvT0_T1_T2_T3_T4_T5_iT6_T7_T8_E12temp_storage;
	add.s32 	%r766, %r765, %r764;
	st.shared.v2.u32 	[%r766], {%r1278, %r1304};
$L__BB2_140:
	bar.sync 	0;
	setp.ge.u32 	%p168, %r122, %r1306;
	@%p168 bra 	$L__BB2_159;
	not.b32 	%r767, %r122;
	add.s32 	%r240, %r1306, %r767;
	and.b32  	%r768, %r240, 384;
	setp.eq.s32 	%p169, %r768, 384;
	mov.u32 	%r1311, %r122;
	@%p169 bra 	$L__BB2_144;
	shr.u32 	%r769, %r240, 7;
	add.s32 	%r770, %r769, 1;
	and.b32  	%r771, %r770, 3;
	add.s32 	%r1310, %r122, %r1307;
	shl.b32 	%r772, %r122, 3;
	mov.u32 	%r773, _ZZN3cub18CUB_300001_SM_10006detail6reduce23DeviceReduceByKeyKernelINS1_13reduce_by_key10policy_hubI9CustomMiniiE10Policy1000EPiS9_S9_S9_S9_NS0_24ReduceByKeyScanTileStateIijLb1EEEN4cuda3std3__48equal_toIvEES6_jiEEvT0_T1_T2_T3_T4_T5_iT6_T7_T8_E12temp_storage;
	add.s32 	%r1309, %r773, %r772;
	neg.s32 	%r1308, %r771;
	shl.b32 	%r774, %r770, 7;
	and.b32  	%r775, %r774, 384;
	add.s32 	%r1311, %r122, %r775;
$L__BB2_143:
	.pragma "nounroll";
	ld.shared.v2.u32 	{%r776, %r777}, [%r1309];
	mul.wide.u32 	%rd74, %r1310, 4;
	add.s64 	%rd75, %rd3, %rd74;
	st.global.u32 	[%rd75], %r776;
	add.s64 	%rd76, %rd2, %rd74;
	st.global.u32 	[%rd76], %r777;
	add.s32 	%r1310, %r1310, 128;
	add.s32 	%r1309, %r1309, 1024;
	add.s32 	%r1308, %r1308, 1;
	setp.ne.s32 	%p170, %r1308, 0;
	@%p170 bra 	$L__BB2_143;
$L__BB2_144:
	setp.lt.u32 	%p171, %r240, 384;
	@%p171 bra 	$L__BB2_159;
	add.s32 	%r1314, %r1311, 256;
	add.s32 	%r1313, %r1311, %r1307;
	shl.b32 	%r778, %r1311, 3;
	mov.u32 	%r779, _ZZN3cub18CUB_300001_SM_10006detail6reduce23DeviceReduceByKeyKernelINS1_13reduce_by_key10policy_hubI9CustomMiniiE10Policy1000EPiS9_S9_S9_S9_NS0_24ReduceByKeyScanTileStateIijLb1EEEN4cuda3std3__48equal_toIvEES6_jiEEvT0_T1_T2_T3_T4_T5_iT6_T7_T8_E12temp_storage;
	add.s32 	%r780, %r778, %r779;
	add.s32 	%r1312, %r780, 2048;
$L__BB2_146:
	ld.shared.v2.u32 	{%r781, %r782}, [%r1312+-2048];
	mul.wide.u32 	%rd77, %r1313, 4;
	add.s64 	%rd78, %rd3, %rd77;
	st.global.u32 	[%rd78], %r781;
	add.s64 	%rd79, %rd2, %rd77;
	st.global.u32 	[%rd79], %r782;
	ld.shared.v2.u32 	{%r783, %r784}, [%r1312+-1024];
	add.s32 	%r785, %r1313, 128;
	mul.wide.u32 	%rd80, %r785, 4;
	add.s64 	%rd81, %rd3, %rd80;
	st.global.u32 	[%rd81], %r783;
	add.s64 	%rd82, %rd2, %rd80;
	st.global.u32 	[%rd82], %r784;
	ld.shared.v2.u32 	{%r786, %r787}, [%r1312];
	add.s32 	%r788, %r1313, 256;
	mul.wide.u32 	%rd83, %r788, 4;
	add.s64 	%rd84, %rd3, %rd83;
	st.global.u32 	[%rd84], %r786;
	add.s64 	%rd85, %rd2, %rd83;
	st.global.u32 	[%rd85], %r787;
	ld.shared.v2.u32 	{%r789, %r790}, [%r1312+1024];
	add.s32 	%r791, %r1313, 384;
	mul.wide.u32 	%rd86, %r791, 4;
	add.s64 	%rd87, %rd3, %rd86;
	st.global.u32 	[%rd87], %r789;
	add.s64 	%rd88, %rd2, %rd86;
	st.global.u32 	[%rd88], %r790;
	add.s32 	%r258, %r1314, 512;
	add.s32 	%r792, %r1314, 256;
	add.s32 	%r1313, %r1313, 512;
	add.s32 	%r1312, %r1312, 4096;
	setp.lt.u32 	%p172, %r792, %r1306;
	mov.u32 	%r1314, %r258;
	@%p172 bra 	$L__BB2_146;
	bra.uni 	$L__BB2_159;
$L__BB2_147:
	not.pred 	%p156, %p6;
	@%p156 bra 	$L__BB2_149;
	mul.wide.u32 	%rd56, %r1293, 4;
	add.s64 	%rd57, %rd3, %rd56;
	st.global.u32 	[%rd57], %r1280;
	add.s64 	%rd58, %rd2, %rd56;
	st.global.u32 	[%rd58], %r1294;
$L__BB2_149:
	not.pred 	%p157, %p2;
	@%p157 bra 	$L__BB2_151;
	mul.wide.u32 	%rd59, %r235, 4;
	add.s64 	%rd60, %rd3, %rd59;
	st.global.u32 	[%rd60], %r1274;
	add.s64 	%rd61, %rd2, %rd59;
	st.global.u32 	[%rd61], %r1300;
$L__BB2_151:
	not.pred 	%p158, %p9;
	@%p158 bra 	$L__BB2_153;
	mul.wide.u32 	%rd62, %r236, 4;
	add.s64 	%rd63, %rd3, %rd62;
	st.global.u32 	[%rd63], %r1275;
	add.s64 	%rd64, %rd2, %rd62;
	st.global.u32 	[%rd64], %r1301;
$L__BB2_153:
	not.pred 	%p159, %p7;
	@%p159 bra 	$L__BB2_155;
	mul.wide.u32 	%rd65, %r237, 4;
	add.s64 	%rd66, %rd3, %rd65;
	st.global.u32 	[%rd66], %r1276;
	add.s64 	%rd67, %rd2, %rd65;
	st.global.u32 	[%rd67], %r1302;
$L__BB2_155:
	not.pred 	%p160, %p5;
	@%p160 bra 	$L__BB2_157;
	mul.wide.u32 	%rd68, %r238, 4;
	add.s64 	%rd69, %rd3, %rd68;
	st.global.u32 	[%rd69], %r1277;
	add.s64 	%rd70, %rd2, %rd68;
	st.global.u32 	[%rd70], %r1303;
$L__BB2_157:
	not.pred 	%p161, %p8;
	@%p161 bra 	$L__BB2_159;
	mul.wide.u32 	%rd71, %r239, 4;
	add.s64 	%rd72, %rd3, %rd71;
	st.global.u32 	[%rd72], %r1278;
	add.s64 	%rd73, %rd2, %rd71;
	st.global.u32 	[%rd73], %r1304;
$L__BB2_159:
	setp.ne.s32 	%p173, %r122, 127;
	@%p173 bra 	$L__BB2_163;
	add.s32 	%r1315, %r1307, %r1306;
	setp.ne.s32 	%p174, %r3, 768;
	@%p174 bra 	$L__BB2_162;
	mul.wide.u32 	%rd89, %r1315, 4;
	add.s64 	%rd90, %rd3, %rd89;
	st.global.u32 	[%rd90], %r1279;
	add.s64 	%rd91, %rd2, %rd89;
	st.global.u32 	[%rd91], %r1305;
	add.s32 	%r1315, %r1315, 1;
$L__BB2_162:
	cvta.to.global.u64 	%rd92, %rd28;
	st.global.u32 	[%rd92], %r1315;
$L__BB2_163:
	ret;

}


// ===== COMPILED SASS (sm_100) =====

	.target	sm_100

	.elftype	@"ET_EXEC"


//--------------------- .note.nv.tkinfo           --------------------------
	.section	.note.nv.tkinfo,"",@"SHT_NOTE"
	.sectionflags	@"SHF_NOTE_NV_TKINFO"
	.tkinfo
        /*0018*/ 	.word	0x00000002
        /*0030*/ 	.string	""
        /*0030*/ 	.string	"ptxas"
        /*0030*/ 	.string	"Cuda compilation tools, release 13.0, V13.0.88"
        /*0030*/ 	.string	"Build cuda_13.0.r13.0/compiler.36424714_0"
        /*0030*/ 	.string	"-arch sm_100 -m 64 "



//--------------------- .note.nv.cuinfo           --------------------------
	.section	.note.nv.cuinfo,"",@"SHT_NOTE"
	.sectionflags	@"SHF_NOTE_NV_CUINFO"
        /*0018*/ 	.short	0x0002
        /*001a*/ 	.short	0x0064
        /*001c*/ 	.short	0x0082
	.zero		2


//--------------------- .nv.info                  --------------------------
	.section	.nv.info,"",@"SHT_CUDA_INFO"
	.align	4


	//----- nvinfo : EIATTR_REGCOUNT
	.align		4
        /*0000*/ 	.byte	0x04, 0x2f
        /*0002*/ 	.short	(.L_41 - .L_40)
	.align		4
.L_40:
        /*0004*/ 	.word	index@(_ZN3cub18CUB_300001_SM_10006detail11EmptyKernelIvEEvv)
        /*0008*/ 	.word	0x00000004


	//----- nvinfo : EIATTR_FRAME_SIZE
	.align		4
.L_41:
        /*000c*/ 	.byte	0x04, 0x11
        /*000e*/ 	.short	(.L_43 - .L_42)
	.align		4
.L_42:
        /*0010*/ 	.word	index@(_ZN3cub18CUB_300001_SM_10006detail11EmptyKernelIvEEvv)
        /*0014*/ 	.word	0x00000000


	//----- nvinfo : EIATTR_REGCOUNT
	.align		4
.L_43:
        /*0018*/ 	.byte	0x04, 0x2f
        /*001a*/ 	.short	(.L_45 - .L_44)
	.align		4
.L_44:
        /*001c*/ 	.word	index@(_ZN3cub18CUB_300001_SM_10006detail4scan23DeviceCompactInitKernelINS0_24ReduceByKeyScanTileStateIijLb1EEEPiEEvT_iT0_)
        /*0020*/ 	.word	0x0000000e


	//----- nvinfo : EIATTR_FRAME_SIZE
	.align		4
.L_45:
        /*0024*/ 	.byte	0x04, 0x11
        /*0026*/ 	.short	(.L_47 - .L_46)
	.align		4
.L_46:
        /*0028*/ 	.word	index@(_ZN3cub18CUB_300001_SM_10006detail4scan23DeviceCompactInitKernelINS0_24ReduceByKeyScanTileStateIijLb1EEEPiEEvT_iT0_)
        /*002c*/ 	.word	0x00000000


	//----- nvinfo : EIATTR_REGCOUNT
	.align		4
.L_47:
        /*0030*/ 	.byte	0x04, 0x2f
        /*0032*/ 	.short	(.L_49 - .L_48)
	.align		4
.L_48:
        /*0034*/ 	.word	index@(_ZN3cub18CUB_300001_SM_10006detail6reduce23DeviceReduceByKeyKernelINS1_13reduce_by_key10policy_hubI9CustomMiniiE10Policy1000EPiS9_S9_S9_S9_NS0_24ReduceByKeyScanTileStateIijLb1EEEN4cuda3std3__48equal_toIvEES6_jiEEvT0_T1_T2_T3_T4_T5_iT6_T7_T8_)
        /*0038*/ 	.word	0x00000030


	//----- nvinfo : EIATTR_FRAME_SIZE
	.align		4
.L_49:
        /*003c*/ 	.byte	0x04, 0x11
        /*003e*/ 	.short	(.L_51 - .L_50)
	.align		4
.L_50:
        /*0040*/ 	.word	index@(_ZN3cub18CUB_300001_SM_10006detail6reduce23DeviceReduceByKeyKernelINS1_13reduce_by_key10policy_hubI9CustomMiniiE10Policy1000EPiS9_S9_S9_S9_NS0_24ReduceByKeyScanTileStateIijLb1EEEN4cuda3std3__48equal_toIvEES6_jiEEvT0_T1_T2_T3_T4_T5_iT6_T7_T8_)
        /*0044*/ 	.word	0x00000000


	//----- nvinfo : EIATTR_MIN_STACK_SIZE
	.align		4
.L_51:
        /*0048*/ 	.byte	0x04, 0x12
        /*004a*/ 	.short	(.L_53 - .L_52)
	.align		4
.L_52:
        /*004c*/ 	.word	index@(_ZN3cub18CUB_300001_SM_10006detail6reduce23DeviceReduceByKeyKernelINS1_13reduce_by_key10policy_hubI9CustomMiniiE10Policy1000EPiS9_S9_S9_S9_NS0_24ReduceByKeyScanTileStateIijLb1EEEN4cuda3std3__48equal_toIvEES6_jiEEvT0_T1_T2_T3_T4_T5_iT6_T7_T8_)
        /*0050*/ 	.word	0x00000000


	//----- nvinfo : EIATTR_MIN_STACK_SIZE
	.align		4
.L_53:
        /*0054*/ 	.byte	0x04, 0x12
        /*0056*/ 	.short	(.L_55 - .L_54)
	.align		4
.L_54:
        /*0058*/ 	.word	index@(_ZN3cub18CUB_300001_SM_10006detail4scan23DeviceCompactInitKernelINS0_24ReduceByKeyScanTileStateIijLb1EEEPiEEvT_iT0_)
        /*005c*/ 	.word	0x00000000


	//----- nvinfo : EIATTR_MIN_STACK_SIZE
	.align		4
.L_55:
        /*0060*/ 	.byte	0x04, 0x12
        /*0062*/ 	.short	(.L_57 - .L_56)
	.align		4
.L_56:
        /*0064*/ 	.word	index@(_ZN3cub18CUB_300001_SM_10006detail11EmptyKernelIvEEvv)
        /*0068*/ 	.word	0x00000000
.L_57:


//--------------------- .nv.compat                --------------------------
	.section	.nv.compat,"",@"SHT_CUDA_COMPAT_INFO"
	.align	4
        /*0000*/ 	.byte	0x02, 0x09, 0x00, 0x00, 0x02, 0x02, 0x01, 0x00, 0x02, 0x05, 0x05, 0x00, 0x03, 0x07, 0x01, 0x01
        /*0010*/ 	.byte	0x02, 0x03, 0x00, 0x00, 0x02, 0x06, 0x01, 0x00, 0x04, 0x0b, 0x08, 0x00, 0x09, 0x00, 0x00, 0x00
        /*0020*/ 	.byte	0x00, 0x00, 0x00, 0x00


//--------------------- .nv.info._ZN3cub18CUB_300001_SM_10006detail6reduce23DeviceReduceByKeyKernelINS1_13reduce_by_key10policy_hubI9CustomMiniiE10Policy1000EPiS9_S9_S9_S9_NS0_24ReduceByKeyScanTileStateIijLb1EEEN4cuda3std3__48equal_toIvEES6_jiEEvT0_T1_T2_T3_T4_T5_iT6_T7_T8_ --------------------------
	.section	.nv.info._ZN3cub18CUB_300001_SM_10006detail6reduce23DeviceReduceByKeyKernelINS1_13reduce_by_key10policy_hubI9CustomMiniiE10Policy1000EPiS9_S9_S9_S9_NS0_24ReduceByKeyScanTileStateIijLb1EEEN4cuda3std3__48equal_toIvEES6_jiEEvT0_T1_T2_T3_T4_T5_iT6_T7_T8_,"",@"SHT_CUDA_INFO"
	.sectionflags	@""
	.align	4


	//----- nvinfo : EIATTR_CUDA_API_VERSION
	.align		4
        /*0000*/ 	.byte	0x04, 0x37
        /*0002*/ 	.short	(.L_59 - .L_58)
.L_58:
        /*0004*/ 	.word	0x00000082


	//----- nvinfo : EIATTR_KPARAM_INFO
	.align		4
.L_59:
        /*0008*/ 	.byte	0x04, 0x17
        /*000a*/ 	.short	(.L_61 - .L_60)
.L_60:
        /*000c*/ 	.word	0x00000000
        /*0010*/ 	.short	0x0009
        /*0012*/ 	.short	0x0038
        /*0014*/ 	.byte	0x00, 0xf0, 0x11, 0x00


	//----- nvinfo : EIATTR_KPARAM_INFO
	.align		4
.L_61:
        /*0018*/ 	.byte	0x04, 0x17
        /*001a*/ 	.short	(.L_63 - .L_62)
.L_62:
        /*001c*/ 	.word	0x00000000
        /*0020*/ 	.short	0x0008
        /*0022*/ 	.short	0x0035
        /*0024*/ 	.byte	0x00, 0xf0, 0x05, 0x00


	//----- nvinfo : EIATTR_KPARAM_INFO
	.align		4
.L_63:
        /*0028*/ 	.byte	0x04, 0x17
        /*002a*/ 	.short	(.L_65 - .L_64)
.L_64:
        /*002c*/ 	.word	0x00000000
        /*0030*/ 	.short	0x0007
        /*0032*/ 	.short	0x0034
        /*0034*/ 	.byte	0x00, 0xf0, 0x05, 0x00


	//----- nvinfo : EIATTR_KPARAM_INFO
	.align		4
.L_65:
        /*0038*/ 	.byte	0x04, 0x17
        /*003a*/ 	.short	(.L_67 - .L_66)
.L_66:
        /*003c*/ 	.word	0x00000000
        /*0040*/ 	.short	0x0006
        /*0042*/ 	.short	0x0030
        /*0044*/ 	.byte	0x00, 0xf0, 0x11, 0x00


	//----- nvinfo : EIATTR_KPARAM_INFO
	.align		4
.L_67:
        /*0048*/ 	.byte	0x04, 0x17
        /*004a*/ 	.short	(.L_69 - .L_68)
.L_68:
        /*004c*/ 	.word	0x00000000
        /*0050*/ 	.short	0x0005
        /*0052*/ 	.short	0x0028
        /*0054*/ 	.byte	0x00, 0xf0, 0x21, 0x00


	//----- nvinfo : EIATTR_KPARAM_INFO
	.align		4
.L_69:
        /*0058*/ 	.byte	0x04, 0x17
        /*005a*/ 	.short	(.L_71 - .L_70)
.L_70:
        /*005c*/ 	.word	0x00000000
        /*0060*/ 	.short	0x0004
        /*0062*/ 	.short	0x0020
        /*0064*/ 	.byte	0x00, 0xf5, 0x21, 0x00


	//----- nvinfo : EIATTR_KPARAM_INFO
	.align		4
.L_71:
        /*0068*/ 	.byte	0x04, 0x17
        /*006a*/ 	.short	(.L_73 - .L_72)
.L_72:
        /*006c*/ 	.word	0x00000000
        /*0070*/ 	.short	0x0003
        /*0072*/ 	.short	0x0018
        /*0074*/ 	.byte	0x00, 0xf5, 0x21, 0x00


	//----- nvinfo : EIATTR_KPARAM_INFO
	.align		4
.L_73:
        /*0078*/ 	.byte	0x04, 0x17
        /*007a*/ 	.short	(.L_75 - .L_74)
.L_74:
        /*007c*/ 	.word	0x00000000
        /*0080*/ 	.short	0x0002
        /*0082*/ 	.short	0x0010
        /*0084*/ 	.byte	0x00, 0xf5, 0x21, 0x00


	//----- nvinfo : EIATTR_KPARAM_INFO
	.align		4
.L_75:
        /*0088*/ 	.byte	0x04, 0x17
        /*008a*/ 	.short	(.L_77 - .L_76)
.L_76:
        /*008c*/ 	.word	0x00000000
        /*0090*/ 	.short	0x0001
        /*0092*/ 	.short	0x0008
        /*0094*/ 	.byte	0x00, 0xf5, 0x21, 0x00


	//----- nvinfo : EIATTR_KPARAM_INFO
	.align		4
.L_77:
        /*0098*/ 	.byte	0x04, 0x17
        /*009a*/ 	.short	(.L_79 - .L_78)
.L_78:
        /*009c*/ 	.word	0x00000000
        /*00a0*/ 	.short	0x0000
        /*00a2*/ 	.short	0x0000
        /*00a4*/ 	.byte	0x00, 0xf5, 0x21, 0x00


	//----- nvinfo : EIATTR_SPARSE_MMA_MASK
	.align		4
.L_79:
        /*00a8*/ 	.byte	0x03, 0x50
        /*00aa*/ 	.short	0x0000


	//----- nvinfo : EIATTR_MAXREG_COUNT
	.align		4
        /*00ac*/ 	.byte	0x03, 0x1b
        /*00ae*/ 	.short	0x00ff


	//----- nvinfo : EIATTR_NUM_BARRIERS
	.align		4
        /*00b0*/ 	.byte	0x02, 0x4c
        /*00b2*/ 	.byte	0x01
	.zero		1


	//----- nvinfo : EIATTR_MERCURY_ISA_VERSION
	.align		4
        /*00b4*/ 	.byte	0x03, 0x5f
        /*00b6*/ 	.short	0x0101


	//----- nvinfo : EIATTR_COOP_GROUP_MASK_REGIDS
	.align		4
        /*00b8*/ 	.byte	0x04, 0x29
        /*00ba*/ 	.short	(.L_81 - .L_80)


	//   ....[0]....
.L_80:
        /*00bc*/ 	.word	0xffffffff


	//   ....[1]....
        /*00c0*/ 	.word	0xffffffff


	//   ....[2]....
        /*00c4*/ 	.word	0xffffffff


	//   ....[3]....
        /*00c8*/ 	.word	0xffffffff


	//   ....[4]....
        /*00cc*/ 	.word	0xffffffff


	//   ....[5]....
        /*00d0*/ 	.word	0xffffffff


	//   ....[6]....
        /*00d4*/ 	.word	0xffffffff


	//   ....[7]....
        /*00d8*/ 	.word	0xffffffff


	//   ....[8]....
        /*00dc*/ 	.word	0xffffffff


	//   ....[9]....
        /*00e0*/ 	.word	0xffffffff


	//   ....[10]....
        /*00e4*/ 	.word	0xffffffff


	//   ....[11]....
        /*00e8*/ 	.word	0xffffffff


	//   ....[12]....
        /*00ec*/ 	.word	0xffffffff


	//   ....[13]....
        /*00f0*/ 	.word	0xffffffff


	//   ....[14]....
        /*00f4*/ 	.word	0xffffffff


	//   ....[15]....
        /*00f8*/ 	.word	0xffffffff


	//   ....[16]....
        /*00fc*/ 	.word	0xffffffff


	//   ....[17]....
        /*0100*/ 	.word	0xffffffff


	//   ....[18]....
        /*0104*/ 	.word	0xffffffff


	//   ....[19]....
        /*0108*/ 	.word	0xffffffff


	//   ....[20]....
        /*010c*/ 	.word	0xffffffff


	//   ....[21]....
        /*0110*/ 	.word	0xffffffff


	//   ....[22]....
        /*0114*/ 	.word	0xffffffff


	//   ....[23]....
        /*0118*/ 	.word	0xffffffff


	//   ....[24]....
        /*011c*/ 	.word	0xffffffff


	//   ....[25]....
        /*0120*/ 	.word	0xffffffff


	//   ....[26]....
        /*0124*/ 	.word	0xffffffff


	//   ....[27]....
        /*0128*/ 	.word	0xffffffff


	//   ....[28]....
        /*012c*/ 	.word	0xffffffff


	//   ....[29]....
        /*0130*/ 	.word	0xffffffff


	//   ....[30]....
        /*0134*/ 	.word	0xffffffff


	//   ....[31]....
        /*0138*/ 	.word	0xffffffff


	//   ....[32]....
        /*013c*/ 	.word	0xffffffff


	//   ....[33]....
        /*0140*/ 	.word	0xffffffff


	//   ....[34]....
        /*0144*/ 	.word	0xffffffff


	//   ....[35]....
        /*0148*/ 	.word	0xffffffff


	//   ....[36]....
        /*014c*/ 	.word	0xffffffff


	//   ....[37]....
        /*0150*/ 	.word	0xffffffff


	//   ....[38]....
        /*0154*/ 	.word	0xffffffff


	//   ....[39]....
        /*0158*/ 	.word	0xffffffff


	//   ....[40]....
        /*015c*/ 	.word	0xffffffff


	//   ....[41]....
        /*0160*/ 	.word	0xffffffff


	//   ....[42]....
        /*0164*/ 	.word	0xffffffff


	//   ....[43]....
        /*0168*/ 	.word	0xffffffff


	//   ....[44]....
        /*016c*/ 	.word	0xffffffff


	//   ....[45]....
        /*0170*/ 	.word	0xffffffff


	//   ....[46]....
        /*0174*/ 	.word	0xffffffff


	//   ....[47]....
        /*0178*/ 	.word	0xffffffff


	//   ....[48]....
        /*017c*/ 	.word	0xffffffff


	//   ....[49]....
        /*0180*/ 	.word	0xffffffff


	//   ....[50]....
        /*0184*/ 	.word	0xffffffff


	//   ....[51]....
        /*0188*/ 	.word	0xffffffff


	//   ....[52]....
        /*018c*/ 	.word	0xffffffff


	//   ....[53]....
        /*0190*/ 	.word	0xffffffff


	//   ....[54]....
        /*0194*/ 	.word	0xffffffff


	//   ....[55]....
        /*0198*/ 	.word	0xffffffff


	//   ....[56]....
        /*019c*/ 	.word	0xffffffff


	//   ....[57]....
        /*01a0*/ 	.word	0xffffffff


	//   ....[58]....
        /*01a4*/ 	.word	0xffffffff


	//   ....[59]....
        /*01a8*/ 	.word	0xffffffff


	//   ....[60]....
        /*01ac*/ 	.word	0xffffffff


	//   ....[61]....
        /*01b0*/ 	.word	0xffffffff


	//   ....[62]....
        /*01b4*/ 	.word	0xffffffff


	//   ....[63]....
        /*01b8*/ 	.word	0xffffffff


	//   ....[64]....
        /*01bc*/ 	.word	0xffffffff


	//   ....[65]....
        /*01c0*/ 	.word	0xffffffff


	//   ....[66]....
        /*01c4*/ 	.word	0xffffffff


	//   ....[67]....
        /*01c8*/ 	.word	0xffffffff


	//   ....[68]....
        /*01cc*/ 	.word	0xffffffff


	//   ....[69]....
        /*01d0*/ 	.word	0xffffffff


	//   ....[70]....
        /*01d4*/ 	.word	0xffffffff


	//   ....[71]....
        /*01d8*/ 	.word	0xffffffff


	//   ....[72]....
        /*01dc*/ 	.word	0xffffffff


	//   ....[73]....
        /*01e0*/ 	.word	0xffffffff


	//   ....[74]....
        /*01e4*/ 	.word	0xffffffff


	//   ....[75]....
        /*01e8*/ 	.word	0xffffffff


	//   ....[76]....
        /*01ec*/ 	.word	0xffffffff


	//   ....[77]....
        /*01f0*/ 	.word	0xffffffff


	//   ....[78]....
        /*01f4*/ 	.word	0xffffffff


	//   ....[79]....
        /*01f8*/ 	.word	0xffffffff


	//   ....[80]....
        /*01fc*/ 	.word	0xffffffff


	//   ....[81]....
        /*0200*/ 	.word	0xffffffff


	//   ....[82]....
        /*0204*/ 	.word	0xffffffff


	//   ....[83]....
        /*0208*/ 	.word	0xffffffff


	//   ....[84]....
        /*020c*/ 	.word	0xffffffff


	//   ....[85]....
        /*0210*/ 	.word	0xffffffff


	//   ....[86]....
        /*0214*/ 	.word	0xffffffff


	//   ....[87]....
        /*0218*/ 	.word	0xffffffff


	//   ....[88]....
        /*021c*/ 	.word	0xffffffff


	//   ....[89]....
        /*0220*/ 	.word	0xffffffff


	//   ....[90]....
        /*0224*/ 	.word	0xffffffff


	//   ....[91]....
        /*0228*/ 	.word	0xffffffff


	//   ....[92]....
        /*022c*/ 	.word	0xffffffff


	//   ....[93]....
        /*0230*/ 	.word	0xffffffff


	//   ....[94]....
        /*0234*/ 	.word	0xffffffff


	//   ....[95]....
        /*0238*/ 	.word	0xffffffff


	//   ....[96]....
        /*023c*/ 	.word	0xffffffff


	//   ....[97]....
        /*0240*/ 	.word	0xffffffff


	//   ....[98]....
        /*0244*/ 	.word	0xffffffff


	//   ....[99]....
        /*0248*/ 	.word	0xffffffff


	//   ....[100]....
        /*024c*/ 	.word	0x05000005


	//   ....[101]....
        /*0250*/ 	.word	0x05000005


	//   ....[102]....
        /*0254*/ 	.word	0x05000005


	//   ....[103]....
        /*0258*/ 	.word	0x05000005


	//   ....[104]....
        /*025c*/ 	.word	0x05000005


	//   ....[105]....
        /*0260*/ 	.word	0x05000005


	//   ....[106]....
        /*0264*/ 	.word	0x05000005


	//   ....[107]....
        /*0268*/ 	.word	0x05000005


	//   ....[108]....
        /*026c*/ 	.word	0x05000005


	//   ....[109]....
        /*0270*/ 	.word	0x05000005


	//   ....[110]....
        /*0274*/ 	.word	0x05000005


	//   ....[111]....
        /*0278*/ 	.word	0x05000005


	//   ....[112]....
        /*027c*/ 	.word	0x05000005


	//   ....[113]....
        /*0280*/ 	.word	0x05000005


	//   ....[114]....
        /*0284*/ 	.word	0x05000005


	//   ....[115]....
        /*0288*/ 	.word	0x05000005


	//   ....[116]....
        /*028c*/ 	.word	0x05000005


	//   ....[117]....
        /*0290*/ 	.word	0x05000005


	//   ....[118]....
        /*0294*/ 	.word	0x05000005


	//   ....[119]....
        /*0298*/ 	.word	0x05000005


	//   ....[120]....
        /*029c*/ 	.word	0x05000005


	//   ....[121]....
        /*02a0*/ 	.word	0x05000005


	//   ....[122]....
        /*02a4*/ 	.word	0x05000005


	//   ....[123]....
        /*02a8*/ 	.word	0x05000005


	//   ....[124]....
        /*02ac*/ 	.word	0x05000005


	//   ....[125]....
        /*02b0*/ 	.word	0x05000005


	//   ....[126]....
        /*02b4*/ 	.word	0x05000005


	//   ....[127]....
        /*02b8*/ 	.word	0x05000005


	//   ....[128]....
        /*02bc*/ 	.word	0x05000005


	//   ....[129]....
        /*02c0*/ 	.word	0x05000005


	//   ....[130]....
        /*02c4*/ 	.word	0x05000005


	//   ....[131]....
        /*02c8*/ 	.word	0x05000005


	//   ....[132]....
        /*02cc*/ 	.word	0x05000005


	//   ....[133]....
        /*02d0*/ 	.word	0x05000005


	//   ....[134]....
        /*02d4*/ 	.word	0x05000005


	//   ....[135]....
        /*02d8*/ 	.word	0x05000005


	//   ....[136]....
        /*02dc*/ 	.word	0x05000005


	//   ....[137]....
        /*02e0*/ 	.word	0x05000005


	//   ....[138]....
        /*02e4*/ 	.word	0x05000005


	//   ....[139]....
        /*02e8*/ 	.word	0x05000005


	//   ....[140]....
        /*02ec*/ 	.word	0x05000005


	//   ....[141]....
        /*02f0*/ 	.word	0x05000005


	//   ....[142]....
        /*02f4*/ 	.word	0x05000005


	//   ....[143]....
        /*02f8*/ 	.word	0x05000005


	//   ....[144]....
        /*02fc*/ 	.word	0x05000005


	//   ....[145]....
        /*0300*/ 	.word	0x05000005


	//   ....[146]....
        /*0304*/ 	.word	0x05000005


	//   ....[147]....
        /*0308*/ 	.word	0x05000005


	//   ....[148]....
        /*030c*/ 	.word	0x05000005


	//   ....[149]....
        /*0310*/ 	.word	0x05000005


	//   ....[150]....
        /*0314*/ 	.word	0x05000005


	//   ....[151]....
        /*0318*/ 	.word	0x05000005


	//----- nvinfo : EIATTR_COOP_GROUP_INSTR_OFFSETS
	.align		4
.L_81:
        /*031c*/ 	.byte	0x04, 0x28
        /*031e*/ 	.short	(.L_83 - .L_82)


	//   ....[0]....
.L_82:
        /*0320*/ 	.word	0x000005b0


	//   ....[1]....
        /*0324*/ 	.word	0x000005e0


	//   ....[2]....
        /*0328*/ 	.word	0x000005f0


	//   ....[3]....
        /*032c*/ 	.word	0x00000660


	//   ....[4]....
        /*0330*/ 	.word	0x00000670


	//   ....[5]....
        /*0334*/ 	.word	0x000006c0


	//   ....[6]....
        /*0338*/ 	.word	0x000006f0


	//   ....[7]....
        /*033c*/ 	.word	0x00000730


	//   ....[8]....
        /*0340*/ 	.word	0x000007a0


	//   ....[9]....
        /*0344*/ 	.word	0x000007e0


	//   ....[10]....
        /*0348*/ 	.word	0x000007f0


	//   ....[11]....
        /*034c*/ 	.word	0x000008b0


	//   ....[12]....
        /*0350*/ 	.word	0x00000cd0


	//   ....[13]....
        /*0354*/ 	.word	0x00000d00


	//   ....[14]....
        /*0358*/ 	.word	0x00000d50


	//   ....[15]....
        /*035c*/ 	.word	0x00000d80


	//   ....[16]....
        /*0360*/ 	.word	0x00000dd0


	//   ....[17]....
        /*0364*/ 	.word	0x00000e00


	//   ....[18]....
        /*0368*/ 	.word	0x00000e50


	//   ....[19]....
        /*036c*/ 	.word	0x00000e80


	//   ....[20]....
        /*0370*/ 	.word	0x00000ed0


	//   ....[21]....
        /*0374*/ 	.word	0x00000f00


	//   ....[22]....
        /*0378*/ 	.word	0x00000f60


	//   ....[23]....
        /*037c*/ 	.word	0x00000fd0


	//   ....[24]....
        /*0380*/ 	.word	0x00001300


	//   ....[25]....
        /*0384*/ 	.word	0x00001370


	//   ....[26]....
        /*0388*/ 	.word	0x000013b0


	//   ....[27]....
        /*038c*/ 	.word	0x00001410


	//   ....[28]....
        /*0390*/ 	.word	0x00001430


	//   ....[29]....
        /*0394*/ 	.word	0x000014c0


	//   ....[30]....
        /*0398*/ 	.word	0x000014e0


	//   ....[31]....
        /*039c*/ 	.word	0x00001540


	//   ....[32]....
        /*03a0*/ 	.word	0x00001570


	//   ....[33]....
        /*03a4*/ 	.word	0x000015c0


	//   ....[34]....
        /*03a8*/ 	.word	0x000015f0


	//   ....[35]....
        /*03ac*/ 	.word	0x00001650


	//   ....[36]....
        /*03b0*/ 	.word	0x00001680


	//   ....[37]....
        /*03b4*/ 	.word	0x00001790


	//   ....[38]....
        /*03b8*/ 	.word	0x000017f0


	//   ....[39]....
        /*03bc*/ 	.word	0x00001890


	//   ....[40]....
        /*03c0*/ 	.word	0x000018a0


	//   ....[41]....
        /*03c4*/ 	.word	0x000018c0


	//   ....[42]....
        /*03c8*/ 	.word	0x00001930


	//   ....[43]....
        /*03cc*/ 	.word	0x00001950


	//   ....[44]....
        /*03d0*/ 	.word	0x000019a0


	//   ....[45]....
        /*03d4*/ 	.word	0x000019c0


	//   ....[46]....
        /*03d8*/ 	.word	0x00001a10


	//   ....[47]....
        /*03dc*/ 	.word	0x00001a40


	//   ....[48]....
        /*03e0*/ 	.word	0x00001a90


	//   ....[49]....
        /*03e4*/ 	.word	0x00001ac0


	//   ....[50]....
        /*03e8*/ 	.word	0x00002fd0


	//   ....[51]....
        /*03ec*/ 	.word	0x00003000


	//   ....[52]....
        /*03f0*/ 	.word	0x00003010


	//   ....[53]....
        /*03f4*/ 	.word	0x00003080


	//   ....[54]....
        /*03f8*/ 	.word	0x00003090


	//   ....[55]....
        /*03fc*/ 	.word	0x000030e0


	//   ....[56]....
        /*0400*/ 	.word	0x00003110


	//   ....[57]....
        /*0404*/ 	.word	0x00003150


	//   ....[58]....
        /*0408*/ 	.word	0x000031b0


	//   ....[59]....
        /*040c*/ 	.word	0x000031d0


	//   ....[60]....
        /*0410*/ 	.word	0x00003290


	//   ....[61]....
        /*0414*/ 	.word	0x000032a0


	//   ....[62]....
        /*0418*/ 	.word	0x00003650


	//   ....[63]....
        /*041c*/ 	.word	0x00003670


	//   ....[64]....
        /*0420*/ 	.word	0x000036e0


	//   ....[65]....
        /*0424*/ 	.word	0x00003710


	//   ....[66]....
        /*0428*/ 	.word	0x00003760


	//   ....[67]....
        /*042c*/ 	.word	0x00003790


	//   ....[68]....
        /*0430*/ 	.word	0x000037e0


	//   ....[69]....
        /*0434*/ 	.word	0x00003810


	//   ....[70]....
        /*0438*/ 	.word	0x00003870


	//   ....[71]....
        /*043c*/ 	.word	0x000038a0


	//   ....[72]....
        /*0440*/ 	.word	0x000038f0


	//   ....[73]....
        /*0444*/ 	.word	0x00003940


	//   ....[74]....
        /*0448*/ 	.word	0x00003c90


	//   ....[75]....
        /*044c*/ 	.word	0x00003d00


	//   ....[76]....
        /*0450*/ 	.word	0x00003d90


	//   ....[77]....
        /*0454*/ 	.word	0x00003db0


	//   ....[78]....
        /*0458*/ 	.word	0x00003e20


	//   ....[79]....
        /*045c*/ 	.word	0x00003e40


	//   ....[80]....
        /*0460*/ 	.word	0x00003e90


	//   ....[81]....
        /*0464*/ 	.word	0x00003eb0


	//   ....[82]....
        /*0468*/ 	.word	0x00003f00


	//   ....[83]....
        /*046c*/ 	.word	0x00003f30


	//   ....[84]....
        /*0470*/ 	.word	0x00003f90


	//   ....[85]....
        /*0474*/ 	.word	0x00003fe0


	//   ....[86]....
        /*0478*/ 	.word	0x00004010


	//   ....[87]....
        /*047c*/ 	.word	0x00004140


	//   ....[88]....
        /*0480*/ 	.word	0x000041a0


	//   ....[89]....
        /*0484*/ 	.word	0x00004210


	//   ....[90]....
        /*0488*/ 	.word	0x00004240


	//   ....[91]....
        /*048c*/ 	.word	0x000042b0


	//   ....[92]....
        /*0490*/ 	.word	0x000042d0


	//   ....[93]....
        /*0494*/ 	.word	0x00004320


	//   ....[94]....
        /*0498*/ 	.word	0x00004340


	//   ....[95]....
        /*049c*/ 	.word	0x00004390


	//   ....[96]....
        /*04a0*/ 	.word	0x000043c0


	//   ....[97]....
        /*04a4*/ 	.word	0x00004410


	//   ....[98]....
        /*04a8*/ 	.word	0x00004450


	//   ....[99]....
        /*04ac*/ 	.word	0x000044b0


	//   ....[100]....
        /*04b0*/ 	.word	0x00005440


	//   ....[101]....
        /*04b4*/ 	.word	0x000054e0


	//   ....[102]....
        /*04b8*/ 	.word	0x000055e0


	//   ....[103]....
        /*04bc*/ 	.word	0x00005630


	//   ....[104]....
        /*04c0*/ 	.word	0x00005710


	//   ....[105]....
        /*04c4*/ 	.word	0x00005770


	//   ....[106]....
        /*04c8*/ 	.word	0x00005800


	//   ....[107]....
        /*04cc*/ 	.word	0x00005890


	//   ....[108]....
        /*04d0*/ 	.word	0x00005910


	//   ....[109]....
        /*04d4*/ 	.word	0x000059b0


	//   ....[110]....
        /*04d8*/ 	.word	0x00005a20


	//   ....[111]....
        /*04dc*/ 	.word	0x00005ab0


	//   ....[112]....
        /*04e0*/ 	.word	0x00005ae0


	//   ....[113]....
        /*04e4*/ 	.word	0x00005bd0


	//   ....[114]....
        /*04e8*/ 	.word	0x00005c80


	//   ....[115]....
        /*04ec*/ 	.word	0x00005d50


	//   ....[116]....
        /*04f0*/ 	.word	0x00005db0


	//   ....[117]....
        /*04f4*/ 	.word	0x00005e60


	//   ....[118]....
        /*04f8*/ 	.word	0x00005ec0


	//   ....[119]....
        /*04fc*/ 	.word	0x00005f30


	//   ....[120]....
        /*0500*/ 	.word	0x00005fc0


	//   ....[121]....
        /*0504*/ 	.word	0x00006030


	//   ....[122]....
        /*0508*/ 	.word	0x000060c0


	//   ....[123]....
        /*050c*/ 	.word	0x00006130


	//   ....[124]....
        /*0510*/ 	.word	0x000061c0


	//   ....[125]....
        /*0514*/ 	.word	0x000061f0


	//   ....[126]....
        /*0518*/ 	.word	0x000062d0


	//   ....[127]....
        /*051c*/ 	.word	0x00006370


	//   ....[128]....
        /*0520*/ 	.word	0x00006470


	//   ....[129]....
        /*0524*/ 	.word	0x000064c0


	//   ....[130]....
        /*0528*/ 	.word	0x00006570


	//   ....[131]....
        /*052c*/ 	.word	0x000065d0


	//   ....[132]....
        /*0530*/ 	.word	0x00006680


	//   ....[133]....
        /*0534*/ 	.word	0x000066d0


	//   ....[134]....
        /*0538*/ 	.word	0x00006780


	//   ....[135]....
        /*053c*/ 	.word	0x000067d0


	//   ....[136]....
        /*0540*/ 	.word	0x000068b0


	//   ....[137]....
        /*0544*/ 	.word	0x00006910


	//   ....[138]....
        /*0548*/ 	.word	0x000069d0


	//   ....[139]....
        /*054c*/ 	.word	0x00006a50


	//   ....[140]....
        /*0550*/ 	.word	0x00006b00


	//   ....[141]....
        /*0554*/ 	.word	0x00006bd0


	//   ....[142]....
        /*0558*/ 	.word	0x00006c20


	//   ....[143]....
        /*055c*/ 	.word	0x00006cf0


	//   ....[144]....
        /*0560*/ 	.word	0x00006d40


	//   ....[145]....
        /*0564*/ 	.word	0x00006db0


	//   ....[146]....
        /*0568*/ 	.word	0x00006e40


	//   ....[147]....
        /*056c*/ 	.word	0x00006eb0


	//   ....[148]....
        /*0570*/ 	.word	0x00006f40


	//   ....[149]....
        /*0574*/ 	.word	0x00006fb0


	//   ....[150]....
        /*0578*/ 	.word	0x00007030


	//   ....[151]....
        /*057c*/ 	.word	0x000070f0


	//----- nvinfo : EIATTR_VRC_CTA_INIT_COUNT
	.align		4
.L_83:
        /*0580*/ 	.byte	0x02, 0x4a
	.zero		1
	.zero		1


	//----- nvinfo : EIATTR_EXIT_INSTR_OFFSETS
	.align		4
        /*0584*/ 	.byte	0x04, 0x1c
        /*0586*/ 	.short	(.L_85 - .L_84)


	//   ....[0]....
.L_84:
        /*0588*/ 	.word	0x00002140


	//   ....[1]....
        /*058c*/ 	.word	0x00002310


	//   ....[2]....
        /*0590*/ 	.word	0x00002550


	//   ....[3]....
        /*0594*/ 	.word	0x00002790


	//   ....[4]....
        /*0598*/ 	.word	0x00002800


	//   ....[5]....
        /*059c*/ 	.word	0x00002820


	//   ....[6]....
        /*05a0*/ 	.word	0x00005320


	//   ....[7]....
        /*05a4*/ 	.word	0x000053f0


	//----- nvinfo : EIATTR_MAX_THREADS
	.align		4
.L_85:
        /*05a8*/ 	.byte	0x04, 0x05
        /*05aa*/ 	.short	(.L_87 - .L_86)
.L_86:
        /*05ac*/ 	.word	0x00000080
        /*05b0*/ 	.word	0x00000001
        /*05b4*/ 	.word	0x00000001


	//----- nvinfo : EIATTR_CRS_STACK_SIZE
	.align		4
.L_87:
        /*05b8*/ 	.byte	0x04, 0x1e
        /*05ba*/ 	.short	(.L_89 - .L_88)
.L_88:
        /*05bc*/ 	.word	0x00000000


	//----- nvinfo : EIATTR_CBANK_PARAM_SIZE
	.align		4
.L_89:
        /*05c0*/ 	.byte	0x03, 0x19
        /*05c2*/ 	.short	0x003c


	//----- nvinfo : EIATTR_PARAM_CBANK
	.align		4
        /*05c4*/ 	.byte	0x04, 0x0a
        /*05c6*/ 	.short	(.L_91 - .L_90)
	.align		4
.L_90:
        /*05c8*/ 	.word	index@(.nv.constant0._ZN3cub18CUB_300001_SM_10006detail6reduce23DeviceReduceByKeyKernelINS1_13reduce_by_key10policy_hubI9CustomMiniiE10Policy1000EPiS9_S9_S9_S9_NS0_24ReduceByKeyScanTileStateIijLb1EEEN4cuda3std3__48equal_toIvEES6_jiEEvT0_T1_T2_T3_T4_T5_iT6_T7_T8_)
        /*05cc*/ 	.short	0x0380
        /*05ce*/ 	.short	0x003c


	//----- nvinfo : EIATTR_SW_WAR
	.align		4
.L_91:
        /*05d0*/ 	.byte	0x04, 0x36
        /*05d2*/ 	.short	(.L_93 - .L_92)
.L_92:
        /*05d4*/ 	.word	0x00000008
.L_93:


//--------------------- .nv.info._ZN3cub18CUB_300001_SM_10006detail4scan23DeviceCompactInitKernelINS0_24ReduceByKeyScanTileStateIijLb1EEEPiEEvT_iT0_ --------------------------
	.section	.nv.info._ZN3cub18CUB_300001_SM_10006detail4scan23DeviceCompactInitKernelINS0_24ReduceByKeyScanTileStateIijLb1EEEPiEEvT_iT0_,"",@"SHT_CUDA_INFO"
	.sectionflags	@""
	.align	4


	//----- nvinfo : EIATTR_CUDA_API_VERSION
	.align		4
        /*0000*/ 	.byte	0x04, 0x37
        /*0002*/ 	.short	(.L_95 - .L_94)
.L_94:
        /*0004*/ 	.word	0x00000082


	//----- nvinfo : EIATTR_KPARAM_INFO
	.align		4
.L_95:
        /*0008*/ 	.byte	0x04, 0x17
        /*000a*/ 	.short	(.L_97 - .L_96)
.L_96:
        /*000c*/ 	.word	0x00000000
        /*0010*/ 	.short	0x0002
        /*0012*/ 	.short	0x0010
        /*0014*/ 	.byte	0x00, 0xf5, 0x21, 0x00


	//----- nvinfo : EIATTR_KPARAM_INFO
	.align		4
.L_97:
        /*0018*/ 	.byte	0x04, 0x17
        /*001a*/ 	.short	(.L_99 - .L_98)
.L_98:
        /*001c*/ 	.word	0x00000000
        /*0020*/ 	.short	0x0001
        /*0022*/ 	.short	0x0008
        /*0024*/ 	.byte	0x00, 0xf0, 0x11, 0x00


	//----- nvinfo : EIATTR_KPARAM_INFO
	.align		4
.L_99:
        /*0028*/ 	.byte	0x04, 0x17
        /*002a*/ 	.short	(.L_101 - .L_100)
.L_100:
        /*002c*/ 	.word	0x00000000
        /*0030*/ 	.short	0x0000
        /*0032*/ 	.short	0x0000
        /*0034*/ 	.byte	0x00, 0xf0, 0x21, 0x00


	//----- nvinfo : EIATTR_SPARSE_MMA_MASK
	.align		4
.L_101:
        /*0038*/ 	.byte	0x03, 0x50
        /*003a*/ 	.short	0x0000


	//----- nvinfo : EIATTR_MAXREG_COUNT
	.align		4
        /*003c*/ 	.byte	0x03, 0x1b
        /*003e*/ 	.short	0x00ff


	//----- nvinfo : EIATTR_MERCURY_ISA_VERSION
	.align		4
        /*0040*/ 	.byte	0x03, 0x5f
        /*0042*/ 	.short	0x0101


	//----- nvinfo : EIATTR_VRC_CTA_INIT_COUNT
	.align		4
        /*0044*/ 	.byte	0x02, 0x4a
	.zero		1
	.zero		1


	//----- nvinfo : EIATTR_EXIT_INSTR_OFFSETS
	.align		4
        /*0048*/ 	.byte	0x04, 0x1c
        /*004a*/ 	.short	(.L_103 - .L_102)


	//   ....[0]....
.L_102:
        /*004c*/ 	.word	0x00000140


	//   ....[1]....
        /*0050*/ 	.word	0x00000170


	//----- nvinfo : EIATTR_CBANK_PARAM_SIZE
	.align		4
.L_103:
        /*0054*/ 	.byte	0x03, 0x19
        /*0056*/ 	.short	0x0018


	//----- nvinfo : EIATTR_PARAM_CBANK
	.align		4
        /*0058*/ 	.byte	0x04, 0x0a
        /*005a*/ 	.short	(.L_105 - .L_104)
	.align		4
.L_104:
        /*005c*/ 	.word	index@(.nv.constant0._ZN3cub18CUB_300001_SM_10006detail4scan23DeviceCompactInitKernelINS0_24ReduceByKeyScanTileStateIijLb1EEEPiEEvT_iT0_)
        /*0060*/ 	.short	0x0380
        /*0062*/ 	.short	0x0018


	//----- nvinfo : EIATTR_SW_WAR
	.align		4
.L_105:
        /*0064*/ 	.byte	0x04, 0x36
        /*0066*/ 	.short	(.L_107 - .L_106)
.L_106:
        /*0068*/ 	.word	0x00000008
.L_107:


//--------------------- .nv.info._ZN3cub18CUB_300001_SM_10006detail11EmptyKernelIvEEvv --------------------------
	.section	.nv.info._ZN3cub18CUB_300001_SM_10006detail11EmptyKernelIvEEvv,"",@"SHT_CUDA_INFO"
	.sectionflags	@""
	.align	4


	//----- nvinfo : EIATTR_CUDA_API_VERSION
	.align		4
        /*0000*/ 	.byte	0x04, 0x37
        /*0002*/ 	.short	(.L_109 - .L_108)
.L_108:
        /*0004*/ 	.word	0x00000082


	//----- nvinfo : EIATTR_SPARSE_MMA_MASK
	.align		4
.L_109:
        /*0008*/ 	.byte	0x03, 0x50
        /*000a*/ 	.short	0x0000


	//----- nvinfo : EIATTR_MAXREG_COUNT
	.align		4
        /*000c*/ 	.byte	0x03, 0x1b
        /*000e*/ 	.short	0x00ff


	//----- nvinfo : EIATTR_MERCURY_ISA_VERSION
	.align		4
        /*0010*/ 	.byte	0x03, 0x5f
        /*0012*/ 	.short	0x0101


	//----- nvinfo : EIATTR_VRC_CTA_INIT_COUNT
	.align		4
        /*0014*/ 	.byte	0x02, 0x4a
	.zero		1
	.zero		1


	//----- nvinfo : EIATTR_EXIT_INSTR_OFFSETS
	.align		4
        /*0018*/ 	.byte	0x04, 0x1c
        /*001a*/ 	.short	(.L_111 - .L_110)


	//   ....[0]....
.L_110:
        /*001c*/ 	.word	0x00000010


	//----- nvinfo : EIATTR_SW_WAR
	.align		4
.L_111:
        /*0020*/ 	.byte	0x04, 0x36
        /*0022*/ 	.short	(.L_113 - .L_112)
.L_112:
        /*0024*/ 	.word	0x00000008
.L_113:


//--------------------- .nv.callgraph             --------------------------
	.section	.nv.callgraph,"",@"SHT_CUDA_CALLGRAPH"
	.align	4
	.sectionentsize	8
	.align		4
        /*0000*/ 	.word	0x00000000
	.align		4
        /*0004*/ 	.word	0xffffffff
	.align		4
        /*0008*/ 	.word	0x00000000
	.align		4
        /*000c*/ 	.word	0xfffffffe
	.align		4
        /*0010*/ 	.word	0x00000000
	.align		4
        /*0014*/ 	.word	0xfffffffd
	.align		4
        /*0018*/ 	.word	0x00000000
	.align		4
        /*001c*/ 	.word	0xfffffffc


//--------------------- .nv.constant4             --------------------------
	.section	.nv.constant4,"a",@progbits
	.align	8
	.align		8
.nv.constant4:
        /*0000*/ 	.dword	_ZN34_INTERNAL_d968ccd1_4_k_cu_0da159924cuda3std3__45__cpo5beginE
	.align		8
        /*0008*/ 	.dword	_ZN34_INTERNAL_d968ccd1_4_k_cu_0da159924cuda3std3__45__cpo3endE
	.align		8
        /*0010*/ 	.dword	_ZN34_INTERNAL_d968ccd1_4_k_cu_0da159924cuda3std3__45__cpo6cbeginE
	.align		8
        /*0018*/ 	.dword	_ZN34_INTERNAL_d968ccd1_4_k_cu_0da159924cuda3std3__45__cpo4cendE
	.align		8
        /*0020*/ 	.dword	_ZN34_INTERNAL_d968ccd1_4_k_cu_0da159924cuda3std3__45__cpo6rbeginE
	.align		8
        /*0028*/ 	.dword	_ZN34_INTERNAL_d968ccd1_4_k_cu_0da159924cuda3std3__45__cpo4rendE
	.align		8
        /*0030*/ 	.dword	_ZN34_INTERNAL_d968ccd1_4_k_cu_0da159924cuda3std3__45__cpo7crbeginE
	.align		8
        /*0038*/ 	.dword	_ZN34_INTERNAL_d968ccd1_4_k_cu_0da159924cuda3std3__45__cpo5crendE
	.align		8
        /*0040*/ 	.dword	_ZN34_INTERNAL_d968ccd1_4_k_cu_0da159924cuda3std3__436_GLOBAL__N__d968ccd1_4_k_cu_0da159926ignoreE
	.align		8
        /*0048*/ 	.dword	_ZN34_INTERNAL_d968ccd1_4_k_cu_0da159924cuda3std3__419piecewise_constructE
	.align		8
        /*0050*/ 	.dword	_ZN34_INTERNAL_d968ccd1_4_k_cu_0da159924cuda3std3__48in_placeE
	.align		8
        /*0058*/ 	.dword	_ZN34_INTERNAL_d968ccd1_4_k_cu_0da159924cuda3std3__420unreachable_sentinelE
	.align		8
        /*0060*/ 	.dword	_ZN34_INTERNAL_d968ccd1_4_k_cu_0da159924cuda3std3__47nulloptE
	.align		8
        /*0068*/ 	.dword	_ZN34_INTERNAL_d968ccd1_4_k_cu_0da159924cuda3std3__48unexpectE
	.align		8
        /*0070*/ 	.dword	_ZN34_INTERNAL_d968ccd1_4_k_cu_0da159924cuda3std6ranges3__45__cpo4swapE
	.align		8
        /*0078*/ 	.dword	_ZN34_INTERNAL_d968ccd1_4_k_cu_0da159924cuda3std6ranges3__45__cpo9iter_moveE
	.align		8
        /*0080*/ 	.dword	_ZN34_INTERNAL_d968ccd1_4_k_cu_0da159924cuda3std6ranges3__45__cpo5beginE
	.align		8
        /*0088*/ 	.dword	_ZN34_INTERNAL_d968ccd1_4_k_cu_0da159924cuda3std6ranges3__45__cpo3endE
	.align		8
        /*0090*/ 	.dword	_ZN34_INTERNAL_d968ccd1_4_k_cu_0da159924cuda3std6ranges3__45__cpo6cbeginE
	.align		8
        /*0098*/ 	.dword	_ZN34_INTERNAL_d968ccd1_4_k_cu_0da159924cuda3std6ranges3__45__cpo4cendE
	.align		8
        /*00a0*/ 	.dword	_ZN34_INTERNAL_d968ccd1_4_k_cu_0da159924cuda3std6ranges3__45__cpo7advanceE
	.align		8
        /*00a8*/ 	.dword	_ZN34_INTERNAL_d968ccd1_4_k_cu_0da159924cuda3std6ranges3__45__cpo9iter_swapE
	.align		8
        /*00b0*/ 	.dword	_ZN34_INTERNAL_d968ccd1_4_k_cu_0da159924cuda3std6ranges3__45__cpo4nextE
	.align		8
        /*00b8*/ 	.dword	_ZN34_INTERNAL_d968ccd1_4_k_cu_0da159924cuda3std6ranges3__45__cpo4prevE
	.align		8
        /*00c0*/ 	.dword	_ZN34_INTERNAL_d968ccd1_4_k_cu_0da159924cuda3std6ranges3__45__cpo4dataE
	.align		8
        /*00c8*/ 	.dword	_ZN34_INTERNAL_d968ccd1_4_k_cu_0da159924cuda3std6ranges3__45__cpo5cdataE
	.align		8
        /*00d0*/ 	.dword	_ZN34_INTERNAL_d968ccd1_4_k_cu_0da159924cuda3std6ranges3__45__cpo4sizeE
	.align		8
        /*00d8*/ 	.dword	_ZN34_INTERNAL_d968ccd1_4_k_cu_0da159924cuda3std6ranges3__45__cpo5ssizeE
	.align		8
        /*00e0*/ 	.dword	_ZN34_INTERNAL_d968ccd1_4_k_cu_0da159924cuda3std6ranges3__45__cpo8distanceE
	.align		8
        /*00e8*/ 	.dword	_ZN34_INTERNAL_d968ccd1_4_k_cu_0da159926thrust24THRUST_300001_SM_1000_NS6system6detail10sequential3seqE
	.align		8
        /*00f0*/ 	.dword	_ZN34_INTERNAL_d968ccd1_4_k_cu_0da159926thrust24THRUST_300001_SM_1000_NS12placeholders2_1E
	.align		8
        /*00f8*/ 	.dword	_ZN34_INTERNAL_d968ccd1_4_k_cu_0da159926thrust24THRUST_300001_SM_1000_NS12placeholders2_2E
	.align		8
        /*0100*/ 	.dword	_ZN34_INTERNAL_d968ccd1_4_k_cu_0da159926thrust24THRUST_300001_SM_1000_NS12placeholders2_3E
	.align		8
        /*0108*/ 	.dword	_ZN34_INTERNAL_d968ccd1_4_k_cu_0da159926thrust24THRUST_300001_SM_1000_NS12placeholders2_4E
	.align		8
        /*0110*/ 	.dword	_ZN34_INTERNAL_d968ccd1_4_k_cu_0da159926thrust24THRUST_300001_SM_1000_NS12placeholders2_5E
	.align		8
        /*0118*/ 	.dword	_ZN34_INTERNAL_d968ccd1_4_k_cu_0da159926thrust24THRUST_300001_SM_1000_NS12placeholders2_6E
	.align		8
        /*0120*/ 	.dword	_ZN34_INTERNAL_d968ccd1_4_k_cu_0da159926thrust24THRUST_300001_SM_1000_NS12placeholders2_7E
	.align		8
        /*0128*/ 	.dword	_ZN34_INTERNAL_d968ccd1_4_k_cu_0da159926thrust24THRUST_300001_SM_1000_NS12placeholders2_8E
	.align		8
        /*0130*/ 	.dword	_ZN34_INTERNAL_d968ccd1_4_k_cu_0da159926thrust24THRUST_300001_SM_1000_NS12placeholders2_9E
	.align		8
        /*0138*/ 	.dword	_ZN34_INTERNAL_d968ccd1_4_k_cu_0da159926thrust24THRUST_300001_SM_1000_NS12placeholders3_10E


//--------------------- .text._ZN3cub18CUB_300001_SM_10006detail6reduce23DeviceReduceByKeyKernelINS1_13reduce_by_key10policy_hubI9CustomMiniiE10Policy1000EPiS9_S9_S9_S9_NS0_24ReduceByKeyScanTileStateIijLb1EEEN4cuda3std3__48equal_toIvEES6_jiEEvT0_T1_T2_T3_T4_T5_iT6_T7_T8_ --------------------------
	.section	.text._ZN3cub18CUB_300001_SM_10006detail6reduce23DeviceReduceByKeyKernelINS1_13reduce_by_key10policy_hubI9CustomMiniiE10Policy1000EPiS9_S9_S9_S9_NS0_24ReduceByKeyScanTileStateIijLb1EEEN4cuda3std3__48equal_toIvEES6_jiEEvT0_T1_T2_T3_T4_T5_iT6_T7_T8_,"ax",@progbits
	.align	128
        .global         _ZN3cub18CUB_300001_SM_10006detail6reduce23DeviceReduceByKeyKernelINS1_13reduce_by_key10policy_hubI9CustomMiniiE10Policy1000EPiS9_S9_S9_S9_NS0_24ReduceByKeyScanTileStateIijLb1EEEN4cuda3std3__48equal_toIvEES6_jiEEvT0_T1_T2_T3_T4_T5_iT6_T7_T8_
        .type           _ZN3cub18CUB_300001_SM_10006detail6reduce23DeviceReduceByKeyKernelINS1_13reduce_by_key10policy_hubI9CustomMiniiE10Policy1000EPiS9_S9_S9_S9_NS0_24ReduceByKeyScanTileStateIijLb1EEEN4cuda3std3__48equal_toIvEES6_jiEEvT0_T1_T2_T3_T4_T5_iT6_T7_T8_,@function
        .size           _ZN3cub18CUB_300001_SM_10006detail6reduce23DeviceReduceByKeyKernelINS1_13reduce_by_key10policy_hubI9CustomMiniiE10Policy1000EPiS9_S9_S9_S9_NS0_24ReduceByKeyScanTileStateIijLb1EEEN4cuda3std3__48equal_toIvEES6_jiEEvT0_T1_T2_T3_T4_T5_iT6_T7_T8_,(.L_x_125 - _ZN3cub18CUB_300001_SM_10006detail6reduce23DeviceReduceByKeyKernelINS1_13reduce_by_key10policy_hubI9CustomMiniiE10Policy1000EPiS9_S9_S9_S9_NS0_24ReduceByKeyScanTileStateIijLb1EEEN4cuda3std3__48equal_toIvEES6_jiEEvT0_T1_T2_T3_T4_T5_iT6_T7_T8_)
        .other          _ZN3cub18CUB_300001_SM_10006detail6reduce23DeviceReduceByKeyKernelINS1_13reduce_by_key10policy_hubI9CustomMiniiE10Policy1000EPiS9_S9_S9_S9_NS0_24ReduceByKeyScanTileStateIijLb1EEEN4cuda3std3__48equal_toIvEES6_jiEEvT0_T1_T2_T3_T4_T5_iT6_T7_T8_,@"STO_CUDA_ENTRY STV_DEFAULT"
_ZN3cub18CUB_300001_SM_10006detail6reduce23DeviceReduceByKeyKernelINS1_13reduce_by_key10policy_hubI9CustomMiniiE10Policy1000EPiS9_S9_S9_S9_NS0_24ReduceByKeyScanTileStateIijLb1EEEN4cuda3std3__48equal_toIvEES6_jiEEvT0_T1_T2_T3_T4_T5_iT6_T7_T8_:
.text._ZN3cub18CUB_300001_SM_10006detail6reduce23DeviceReduceByKeyKernelINS1_13reduce_by_key10policy_hubI9CustomMiniiE10Policy1000EPiS9_S9_S9_S9_NS0_24ReduceByKeyScanTileStateIijLb1EEEN4cuda3std3__48equal_toIvEES6_jiEEvT0_T1_T2_T3_T4_T5_iT6_T7_T8_:
[----:B------:R-:W-:Y:S08]  /*0000*/  LDC R1, c[0x0][0x37c] ;  /* 0x0000df00ff017b82 */ /* 0x000ff00000000800 */
[----:B------:R-:W0:Y:S01]  /*0010*/  S2UR UR7, SR_CTAID.X ;  /* 0x00000000000779c3 */ /* 0x000e220000002500 */
[----:B------:R-:W1:Y:S01]  /*0020*/  LDCU UR4, c[0x0][0x3b8] ;  /* 0x00007700ff0477ac */ /* 0x000e620008000800 */
[----:B------:R-:W2:Y:S06]  /*0030*/  LDCU.64 UR8, c[0x0][0x358] ;  /* 0x00006b00ff0877ac */ /* 0x000eac0008000a00 */
[----:B------:R-:W0:Y:S02]  /*0040*/  LDC R5, c[0x0][0x3b0] ;  /* 0x0000ec00ff057b82 */ /* 0x000e240000000800 */
[----:B0-----:R-:W-:-:S04]  /*0050*/  VIADD R5, R5, UR7 ;  /* 0x0000000705057c36 */ /* 0x001fc80008000000 */
[----:B------:R-:W-:-:S05]  /*0060*/  IMAD R2, R5, 0x300, RZ ;  /* 0x0000030005027824 */ /* 0x000fca00078e02ff */
[----:B-1----:R-:W-:-:S04]  /*0070*/  IADD3 R0, PT, PT, -R2, UR4, RZ ;  /* 0x0000000402007c10 */ /* 0x002fc8000fffe1ff */
[----:B------:R-:W-:-:S13]  /*0080*/  ISETP.GE.U32.AND P0, PT, R0, 0x301, PT ;  /* 0x000003010000780c */ /* 0x000fda0003f06070 */
[----:B--2---:R-:W-:Y:S05]  /*0090*/  @!P0 BRA `(.L_x_0) ;  /* 0x0000002400dc8947 */ /* 0x004fea0003800000 */
[----:B------:R-:W0:Y:S01]  /*00a0*/  S2R R24, SR_TID.X ;  /* 0x0000000000187919 */ /* 0x000e220000002100 */
[----:B------:R-:W1:Y:S01]  /*00b0*/  LDCU.64 UR4, c[0x0][0x380] ;  /* 0x00007000ff0477ac */ /* 0x000e620008000a00 */
[----:B0-----:R-:W-:-:S05]  /*00c0*/  IMAD R3, R24, 0x6, RZ ;  /* 0x0000000618037824 */ /* 0x001fca00078e02ff */
[----:B------:R-:W-:-:S05]  /*00d0*/  IADD3 R0, P0, PT, R3, R2, RZ ;  /* 0x0000000203007210 */ /* 0x000fca0007f1e0ff */
[----:B------:R-:W-:Y:S02]  /*00e0*/  IMAD.X R3, RZ, RZ, RZ, P0 ;  /* 0x000000ffff037224 */ /* 0x000fe400000e06ff */
[----:B------:R-:W-:-:S03]  /*00f0*/  IMAD.SHL.U32 R18, R0, 0x4, RZ ;  /* 0x0000000400127824 */ /* 0x000fc600078e00ff */
[----:B------:R-:W-:Y:S02]  /*0100*/  SHF.L.U64.HI R0, R0, 0x2, R3 ;  /* 0x0000000200007819 */ /* 0x000fe40000010203 */
[----:B-1----:R-:W-:-:S04]  /*0110*/  IADD3 R16, P0, PT, R18, UR4, RZ ;  /* 0x0000000412107c10 */ /* 0x002fc8000ff1e0ff */
[----:B------:R-:W-:-:S05]  /*0120*/  IADD3.X R17, PT, PT, R0, UR5, RZ, P0, !PT ;  /* 0x0000000500117c10 */ /* 0x000fca00087fe4ff */
[----:B------:R0:W5:Y:S01]  /*0130*/  LDG.E R25, desc[UR8][R16.64+0x14] ;  /* 0x0000140810197981 */ /* 0x000162000c1e1900 */
[----:B------:R-:W-:-:S03]  /*0140*/  ISETP.NE.AND P0, PT, R24, RZ, PT ;  /* 0x000000ff1800720c */ /* 0x000fc60003f05270 */
[----:B------:R0:W5:Y:S01]  /*0150*/  LDG.E R4, desc[UR8][R16.64] ;  /* 0x0000000810047981 */ /* 0x000162000c1e1900 */
[----:B------:R-:W-:Y:S09]  /*0160*/  BSSY.RECONVERGENT B0, `(.L_x_1) ;  /* 0x0000009000007945 */ /* 0x000ff20003800200 */
[----:B0-----:R-:W-:Y:S05]  /*0170*/  @P0 BRA `(.L_x_2) ;  /* 0x00000000001c0947 */ /* 0x001fea0003800000 */
[----:B------:R-:W-:Y:S01]  /*0180*/  ISETP.NE.AND P0, PT, R5, RZ, PT ;  /* 0x000000ff0500720c */ /* 0x000fe20003f05270 */
[----:B-----5:R-:W-:-:S12]  /*0190*/  IMAD.MOV.U32 R14, RZ, RZ, R4 ;  /* 0x000000ffff0e7224 */ /* 0x020fd800078e0004 */
[----:B------:R-:W-:Y:S05]  /*01a0*/  @!P0 BRA `(.L_x_2) ;  /* 0x0000000000108947 */ /* 0x000fea0003800000 */
[----:B------:R-:W0:Y:S01]  /*01b0*/  LDC.64 R14, c[0x0][0x380] ;  /* 0x0000e000ff0e7b82 */ /* 0x000e220000000a00 */
[----:B------:R-:W-:-:S04]  /*01c0*/  VIADD R3, R2, 0xffffffff ;  /* 0xffffffff02037836 */ /* 0x000fc80000000000 */
[----:B0-----:R-:W-:-:S06]  /*01d0*/  IMAD.WIDE.U32 R14, R3, 0x4, R14 ;  /* 0x00000004030e7825 */ /* 0x001fcc00078e000e */
[----:B------:R0:W5:Y:S02]  /*01e0*/  LDG.E R14, desc[UR8][R14.64] ;  /* 0x000000080e0e7981 */ /* 0x000164000c1e1900 */
.L_x_2:
[----:B------:R-:W-:Y:S05]  /*01f0*/  BSYNC.RECONVERGENT B0 ;  /* 0x0000000000007941 */ /* 0x000fea0003800200 */
.L_x_1:
[----:B------:R-:W2:Y:S01]  /*0200*/  LDG.E R6, desc[UR8][R16.64+0x4] ;  /* 0x0000040810067981 */ /* 0x000ea2000c1e1900 */
[----:B------:R-:W1:Y:S03]  /*0210*/  LDCU.64 UR4, c[0x0][0x390] ;  /* 0x00007200ff0477ac */ /* 0x000e660008000a00 */
[----:B------:R-:W3:Y:S04]  /*0220*/  LDG.E R8, desc[UR8][R16.64+0x8] ;  /* 0x0000080810087981 */ /* 0x000ee8000c1e1900 */
[----:B------:R-:W4:Y:S04]  /*0230*/  LDG.E R10, desc[UR8][R16.64+0xc] ;  /* 0x00000c08100a7981 */ /* 0x000f28000c1e1900 */
[----:B------:R0:W4:Y:S01]  /*0240*/  LDG.E R12, desc[UR8][R16.64+0x10] ;  /* 0x00001008100c7981 */ /* 0x000122000c1e1900 */
[----:B-1----:R-:W-:-:S04]  /*0250*/  IADD3 R18, P0, PT, R18, UR4, RZ ;  /* 0x0000000412127c10 */ /* 0x002fc8000ff1e0ff */
[----:B------:R-:W-:Y:S01]  /*0260*/  IADD3.X R19, PT, PT, R0, UR5, RZ, P0, !PT ;  /* 0x0000000500137c10 */ /* 0x000fe200087fe4ff */
[----:B------:R-:W-:Y:S08]  /*0270*/  BAR.SYNC.DEFER_BLOCKING 0x0 ;  /* 0x0000000000007b1d */ /* 0x000ff00000010000 */
[----:B------:R-:W1:Y:S01]  /*0280*/  S2UR UR5, SR_CgaCtaId ;  /* 0x00000000000579c3 */ /* 0x000e620000008800 */
[----:B------:R-:W-:Y:S01]  /*0290*/  UMOV UR4, 0x400 ;  /* 0x0000040000047882 */ /* 0x000fe20000000000 */
[----:B------:R-:W5:Y:S04]  /*02a0*/  LDG.E R2, desc[UR8][R18.64] ;  /* 0x0000000812027981 */ /* 0x000f68000c1e1900 */
[----:B------:R-:W5:Y:S04]  /*02b0*/  LDG.E R7, desc[UR8][R18.64+0x4] ;  /* 0x0000040812077981 */ /* 0x000f68000c1e1900 */
[----:B------:R-:W5:Y:S04]  /*02c0*/  LDG.E R9, desc[UR8][R18.64+0x8] ;  /* 0x0000080812097981 */ /* 0x000f68000c1e1900 */
[----:B------:R-:W5:Y:S04]  /*02d0*/  LDG.E R11, desc[UR8][R18.64+0xc] ;  /* 0x00000c08120b7981 */ /* 0x000f68000c1e1900 */
[----:B------:R-:W5:Y:S04]  /*02e0*/  LDG.E R13, desc[UR8][R18.64+0x10] ;  /* 0x00001008120d7981 */ /* 0x000f68000c1e1900 */
[----:B------:R0:W5:Y:S01]  /*02f0*/  LDG.E R32, desc[UR8][R18.64+0x14] ;  /* 0x0000140812207981 */ /* 0x000162000c1e1900 */
[----:B-1----:R-:W-:-:S06]  /*0300*/  ULEA UR4, UR5, UR4, 0x18 ;  /* 0x0000000405047291 */ /* 0x002fcc000f8ec0ff */
[C---:B0-----:R-:W-:Y:S01]  /*0310*/  LEA R16, R24.reuse, UR4, 0x2 ;  /* 0x0000000418107c11 */ /* 0x041fe2000f8e10ff */
[----:B------:R-:W-:Y:S01]  /*0320*/  BAR.SYNC.DEFER_BLOCKING 0x0 ;  /* 0x0000000000007b1d */ /* 0x000fe20000010000 */
[----:B------:R-:W-:-:S05]  /*0330*/  ISETP.NE.AND P1, PT, R24, RZ, PT ;  /* 0x000000ff1800720c */ /* 0x000fca0003f25270 */
[----:B-----5:R-:W-:Y:S02]  /*0340*/  STS [R16+0x25c], R25 ;  /* 0x00025c1910007388 */ /* 0x020fe40000000800 */
[----:B------:R-:W-:Y:S06]  /*0350*/  BAR.SYNC.DEFER_BLOCKING 0x0 ;  /* 0x0000000000007b1d */ /* 0x000fec0000010000 */
[----:B------:R-:W0:Y:S01]  /*0360*/  @P1 LDS R14, [R16+0x258] ;  /* 0x00025800100e1984 */ /* 0x000e220000000800 */
[C---:B------:R-:W-:Y:S02]  /*0370*/  ISETP.NE.AND P6, PT, R5.reuse, RZ, PT ;  /* 0x000000ff0500720c */ /* 0x040fe40003fc5270 */
[----:B------:R-:W-:-:S02]  /*0380*/  LOP3.LUT P0, RZ, R5, R24, RZ, 0xfc, !PT ;  /* 0x0000001805ff7212 */ /* 0x000fc4000780fcff */
[----:B------:R-:W-:Y:S01]  /*0390*/  P2R R0, PR, RZ, 0x2 ;  /* 0x00000002ff007803 */ /* 0x000fe20000000000 */
[----:B------:R-:W-:Y:S01]  /*03a0*/  BSSY B0, `(.L_x_3) ;  /* 0x00001b3000007945 */ /* 0x000fe20003800000 */
[----:B0-----:R-:W-:-:S04]  /*03b0*/  ISETP.NE.AND P0, PT, R14, R4, P0 ;  /* 0x000000040e00720c */ /* 0x001fc80000705270 */
[----:B------:R-:W-:Y:S02]  /*03c0*/  SEL R19, RZ, 0x1, !P0 ;  /* 0x00000001ff137807 */ /* 0x000fe40004000000 */
[----:B--2---:R-:W-:Y:S02]  /*03d0*/  ISETP.NE.AND P5, PT, R4, R6, PT ;  /* 0x000000060400720c */ /* 0x004fe40003fa5270 */
[----:B---3--:R-:W-:Y:S02]  /*03e0*/  ISETP.NE.AND P4, PT, R6, R8, PT ;  /* 0x000000080600720c */ /* 0x008fe40003f85270 */
[----:B----4-:R-:W-:Y:S02]  /*03f0*/  ISETP.NE.AND P2, PT, R8, R10, PT ;  /* 0x0000000a0800720c */ /* 0x010fe40003f45270 */
[----:B------:R-:W-:Y:S02]  /*0400*/  ISETP.NE.AND P3, PT, R10, R12, PT ;  /* 0x0000000c0a00720c */ /* 0x000fe40003f65270 */
[----:B------:R-:W-:-:S02]  /*0410*/  ISETP.NE.AND P1, PT, R12, R25, PT ;  /* 0x000000190c00720c */ /* 0x000fc40003f25270 */
[----:B------:R-:W-:Y:S02]  /*0420*/  SEL R17, RZ, 0x1, !P5 ;  /* 0x00000001ff117807 */ /* 0x000fe40006800000 */
[----:B------:R-:W-:Y:S02]  /*0430*/  SEL R18, RZ, 0x1, !P4 ;  /* 0x00000001ff127807 */ /* 0x000fe40006000000 */
[----:B------:R-:W-:Y:S02]  /*0440*/  SEL R0, RZ, 0x1, !P2 ;  /* 0x00000001ff007807 */ /* 0x000fe40005000000 */
[----:B------:R-:W-:Y:S02]  /*0450*/  SEL R3, RZ, 0x1, !P3 ;  /* 0x00000001ff037807 */ /* 0x000fe40005800000 */
[----:B------:R-:W-:Y:S01]  /*0460*/  SEL R15, RZ, 0x1, !P1 ;  /* 0x00000001ff0f7807 */ /* 0x000fe20004800000 */
[----:B------:R-:W-:Y:S06]  /*0470*/  @P6 BRA `(.L_x_4) ;  /* 0x0000000400d86947 */ /* 0x000fec0003800000 */
[----:B------:R-:W-:Y:S01]  /*0480*/  VIMNMX R16, PT, PT, R2, R7, PT ;  /* 0x0000000702107248 */ /* 0x000fe20003fe0100 */
[----:B------:R-:W0:Y:S01]  /*0490*/  S2R R30, SR_LANEID ;  /* 0x00000000001e7919 */ /* 0x000e220000000000 */
[----:B------:R-:W-:Y:S02]  /*04a0*/  IADD3 R17, PT, PT, R18, R19, R17 ;  /* 0x0000001312117210 */ /* 0x000fe40007ffe011 */
[----:B------:R-:W-:Y:S02]  /*04b0*/  SEL R16, R7, R16, P5 ;  /* 0x0000001007107207 */ /* 0x000fe40002800000 */
[----:B------:R-:W-:Y:S02]  /*04c0*/  IADD3 R18, PT, PT, R3, R17, R0 ;  /* 0x0000001103127210 */ /* 0x000fe40007ffe000 */
[----:B------:R-:W-:Y:S02]  /*04d0*/  VIMNMX R16, PT, PT, R9, R16, PT ;  /* 0x0000001009107248 */ /* 0x000fe40003fe0100 */
[----:B------:R-:W-:Y:S01]  /*04e0*/  P2R R27, PR, RZ, 0x20 ;  /* 0x00000020ff1b7803 */ /* 0x000fe20000000000 */
[----:B------:R-:W-:Y:S01]  /*04f0*/  IMAD.IADD R18, R15, 0x1, R18 ;  /* 0x000000010f127824 */ /* 0x000fe200078e0212 */
[----:B------:R-:W-:-:S04]  /*0500*/  SEL R16, R9, R16, P4 ;  /* 0x0000001009107207 */ /* 0x000fc80002000000 */
[C---:B------:R-:W-:Y:S02]  /*0510*/  VIMNMX R16, PT, PT, R11.reuse, R16, PT ;  /* 0x000000100b107248 */ /* 0x040fe40003fe0100 */
[----:B------:R-:W-:Y:S02]  /*0520*/  ISETP.NE.AND P6, PT, R18, RZ, PT ;  /* 0x000000ff1200720c */ /* 0x000fe40003fc5270 */
[----:B------:R-:W-:-:S04]  /*0530*/  SEL R16, R11, R16, P2 ;  /* 0x000000100b107207 */ /* 0x000fc80001000000 */
[----:B------:R-:W-:-:S04]  /*0540*/  VIMNMX R16, PT, PT, R13, R16, PT ;  /* 0x000000100d107248 */ /* 0x000fc80003fe0100 */
[----:B------:R-:W-:-:S04]  /*0550*/  SEL R5, R13, R16, P3 ;  /* 0x000000100d057207 */ /* 0x000fc80001800000 */
[----:B------:R-:W-:Y:S02]  /*0560*/  VIMNMX R5, PT, PT, R32, R5, PT ;  /* 0x0000000520057248 */ /* 0x000fe40003fe0100 */
[----:B0-----:R-:W-:Y:S02]  /*0570*/  ISETP.GE.AND P5, PT, R30, 0x10, PT ;  /* 0x000000101e00780c */ /* 0x001fe40003fa6270 */
[----:B------:R-:W-:Y:S02]  /*0580*/  SEL R16, R32, R5, P1 ;  /* 0x0000000520107207 */ /* 0x000fe40000800000 */
[----:B------:R-:W-:Y:S02]  /*0590*/  ISETP.GE.AND P1, PT, R30, 0x1, PT ;  /* 0x000000011e00780c */ /* 0x000fe40003f26270 */
[----:B------:R-:W-:Y:S01]  /*05a0*/  SHF.R.U32.HI R32, RZ, 0x5, R24 ;  /* 0x00000005ff207819 */ /* 0x000fe20000011618 */
[----:B------:R-:W0:Y:S02]  /*05b0*/  SHFL.UP PT, R5, R16, 0x1, RZ ;  /* 0x0420000010057989 */ /* 0x000e2400000e00ff */
[----:B0-----:R-:W-:-:S08]  /*05c0*/  VIMNMX R5, PT, PT, R16, R5, PT ;  /* 0x0000000510057248 */ /* 0x001fd00003fe0100 */
[----:B------:R-:W-:Y:S02]  /*05d0*/  @P1 SEL R16, R5, R16, !P6 ;  /* 0x0000001005101207 */ /* 0x000fe40007000000 */
[----:B------:R-:W0:Y:S04]  /*05e0*/  SHFL.UP PT, R5, R18, 0x1, RZ ;  /* 0x0420000012057989 */ /* 0x000e2800000e00ff */
[----:B------:R-:W1:Y:S01]  /*05f0*/  SHFL.UP PT, R15, R16, 0x2, RZ ;  /* 0x04400000100f7989 */ /* 0x000e6200000e00ff */
[----:B0-----:R-:W-:Y:S02]  /*0600*/  SEL R5, R5, RZ, P1 ;  /* 0x000000ff05057207 */ /* 0x001fe40000800000 */
[----:B------:R-:W-:Y:S02]  /*0610*/  ISETP.GE.AND P1, PT, R30, 0x2, PT ;  /* 0x000000021e00780c */ /* 0x000fe40003f26270 */
[----:B-1----:R-:W-:Y:S01]  /*0620*/  VIMNMX R15, PT, PT, R16, R15, PT ;  /* 0x0000000f100f7248 */ /* 0x002fe20003fe0100 */
[----:B------:R-:W-:-:S05]  /*0630*/  IMAD.IADD R5, R18, 0x1, R5 ;  /* 0x0000000112057824 */ /* 0x000fca00078e0205 */
[----:B------:R-:W-:-:S05]  /*0640*/  ISETP.NE.AND P6, PT, R5, RZ, PT ;  /* 0x000000ff0500720c */ /* 0x000fca0003fc5270 */
[----:B------:R-:W-:Y:S02]  /*0650*/  @P1 SEL R16, R15, R16, !P6 ;  /* 0x000000100f101207 */ /* 0x000fe40007000000 */
[----:B------:R-:W0:Y:S04]  /*0660*/  SHFL.UP PT, R15, R5, 0x2, RZ ;  /* 0x04400000050f7989 */ /* 0x000e2800000e00ff */
[----:B------:R-:W1:Y:S01]  /*0670*/  SHFL.UP PT, R17, R16, 0x4, RZ ;  /* 0x0480000010117989 */ /* 0x000e6200000e00ff */
[----:B0-----:R-:W-:Y:S02]  /*0680*/  SEL R20, R15, RZ, P1 ;  /* 0x000000ff0f147207 */ /* 0x001fe40000800000 */
[----:B------:R-:W-:Y:S02]  /*0690*/  ISETP.GE.AND P1, PT, R30, 0x4, PT ;  /* 0x000000041e00780c */ /* 0x000fe40003f26270 */
[----:B-1----:R-:W-:Y:S01]  /*06a0*/  VIMNMX R17, PT, PT, R16, R17, PT ;  /* 0x0000001110117248 */ /* 0x002fe20003fe0100 */
[----:B------:R-:W-:-:S05]  /*06b0*/  IMAD.IADD R20, R5, 0x1, R20 ;  /* 0x0000000105147824 */ /* 0x000fca00078e0214 */
[----:B------:R-:W0:Y:S01]  /*06c0*/  SHFL.UP PT, R15, R20, 0x4, RZ ;  /* 0x04800000140f7989 */ /* 0x000e2200000e00ff */
[----:B------:R-:W-:-:S04]  /*06d0*/  ISETP.NE.AND P6, PT, R20, RZ, PT ;  /* 0x000000ff1400720c */ /* 0x000fc80003fc5270 */
[----:B------:R-:W-:-:S05]  /*06e0*/  @P1 SEL R16, R17, R16, !P6 ;  /* 0x0000001011101207 */ /* 0x000fca0007000000 */
[----:B------:R-:W1:Y:S01]  /*06f0*/  SHFL.UP PT, R17, R16, 0x8, RZ ;  /* 0x0500000010117989 */ /* 0x000e6200000e00ff */
[----:B0-----:R-:W-:Y:S02]  /*0700*/  SEL R15, R15, RZ, P1 ;  /* 0x000000ff0f0f7207 */ /* 0x001fe40000800000 */
[----:B------:R-:W-:-:S03]  /*0710*/  ISETP.GE.AND P1, PT, R30, 0x8, PT ;  /* 0x000000081e00780c */ /* 0x000fc60003f26270 */
[----:B------:R-:W-:-:S05]  /*0720*/  IMAD.IADD R15, R20, 0x1, R15 ;  /* 0x00000001140f7824 */ /* 0x000fca00078e020f */
[----:B------:R-:W0:Y:S01]  /*0730*/  SHFL.UP PT, R5, R15, 0x8, RZ ;  /* 0x050000000f057989 */ /* 0x000e2200000e00ff */
[----:B-1----:R-:W-:Y:S02]  /*0740*/  VIMNMX R17, PT, PT, R16, R17, PT ;  /* 0x0000001110117248 */ /* 0x002fe40003fe0100 */
[----:B------:R-:W-:-:S04]  /*0750*/  ISETP.NE.AND P6, PT, R15, RZ, PT ;  /* 0x000000ff0f00720c */ /* 0x000fc80003fc5270 */
[----:B------:R-:W-:Y:S02]  /*0760*/  @P1 SEL R16, R17, R16, !P6 ;  /* 0x0000001011101207 */ /* 0x000fe40007000000 */
[----:B0-----:R-:W-:Y:S02]  /*0770*/  SEL R18, R5, RZ, P1 ;  /* 0x000000ff05127207 */ /* 0x001fe40000800000 */
[----:B------:R-:W-:-:S03]  /*0780*/  ISETP.GE.U32.AND P1, PT, R24, 0x20, PT ;  /* 0x000000201800780c */ /* 0x000fc60003f26070 */
[----:B------:R-:W-:-:S05]  /*0790*/  IMAD.IADD R18, R15, 0x1, R18 ;  /* 0x000000010f127824 */ /* 0x000fca00078e0212 */
[----:B------:R-:W0:Y:S02]  /*07a0*/  SHFL.UP PT, R5, R18, 0x10, RZ ;  /* 0x0600000012057989 */ /* 0x000e2400000e00ff */
[----:B0-----:R-:W-:Y:S02]  /*07b0*/  SEL R5, R5, RZ, P5 ;  /* 0x000000ff05057207 */ /* 0x001fe40002800000 */
[----:B------:R-:W-:-:S03]  /*07c0*/  PLOP3.LUT P5, PT, PT, PT, PT, 0x80, 0x8 ;  /* 0x000000000008781c */ /* 0x000fc60003faf070 */
[----:B------:R-:W-:Y:S02]  /*07d0*/  IMAD.IADD R28, R18, 0x1, R5 ;  /* 0x00000001121c7824 */ /* 0x000fe400078e0205 */
[----:B------:R-:W0:Y:S04]  /*07e0*/  SHFL.UP PT, R5, R16, 0x10, RZ ;  /* 0x0600000010057989 */ /* 0x000e2800000e00ff */
[----:B------:R-:W1:Y:S01]  /*07f0*/  SHFL.UP PT, R26, R28, 0x1, RZ ;  /* 0x042000001c1a7989 */ /* 0x000e6200000e00ff */
[----:B0-----:R-:W-:Y:S02]  /*0800*/  VIMNMX R5, PT, PT, R16, R5, PT ;  /* 0x0000000510057248 */ /* 0x001fe40003fe0100 */
[----:B-1----:R-:W-:-:S04]  /*0810*/  @P1 ISETP.NE.AND P6, PT, R26, RZ, PT ;  /* 0x000000ff1a00120c */ /* 0x002fc80003fc5270 */
[----:B------:R-:W-:Y:S02]  /*0820*/  @P1 PLOP3.LUT P5, PT, P6, PT, PT, 0x80, 0x8 ;  /* 0x000000000008181c */ /* 0x000fe400037af070 */
[----:B------:R-:W-:-:S04]  /*0830*/  ISETP.NE.AND P6, PT, R18, RZ, PT ;  /* 0x000000ff1200720c */ /* 0x000fc80003fc5270 */
[----:B------:R-:W-:Y:S02]  /*0840*/  SEL R29, R5, R16, !P6 ;  /* 0x00000010051d7207 */ /* 0x000fe40007000000 */
[----:B------:R-:W-:-:S13]  /*0850*/  ISETP.NE.AND P6, PT, R30, 0x1f, PT ;  /* 0x0000001f1e00780c */ /* 0x000fda0003fc5270 */
[----:B------:R-:W-:-:S05]  /*0860*/  @!P6 LEA R5, R32, UR4, 0x3 ;  /* 0x000000042005ec11 */ /* 0x000fca000f8e18ff */
[----:B------:R-:W-:Y:S01]  /*0870*/  @!P6 STS.64 [R5], R28 ;  /* 0x0000001c0500e388 */ /* 0x000fe20000000a00 */
[----:B------:R-:W-:Y:S01]  /*0880*/  BAR.SYNC.DEFER_BLOCKING 0x0 ;  /* 0x0000000000007b1d */ /* 0x000fe20000010000 */
[----:B------:R-:W-:-:S04]  /*0890*/  ISETP.GE.AND P6, PT, R30, 0x10, PT ;  /* 0x000000101e00780c */ /* 0x000fc80003fc6270 */
[----:B------:R-:W-:-:S05]  /*08a0*/  SEL R31, R16, R29, !P6 ;  /* 0x0000001d101f7207 */ /* 0x000fca0007000000 */
[----:B------:R-:W-:Y:S04]  /*08b0*/  SHFL.UP PT, R15, R31, 0x1, RZ ;  /* 0x042000001f0f7989 */ /* 0x000fe800000e00ff */
[----:B------:R-:W0:Y:S04]  /*08c0*/  LDS.128 R20, [UR4] ;  /* 0x00000004ff147984 */ /* 0x000e280008000c00 */
[----:B------:R-:W1:Y:S01]  /*08d0*/  LDS.128 R16, [UR4+0x10] ;  /* 0x00001004ff107984 */ /* 0x000e620008000c00 */
[----:B0-----:R-:W-:-:S13]  /*08e0*/  ISETP.NE.AND P6, PT, R22, RZ, PT ;  /* 0x000000ff1600720c */ /* 0x001fda0003fc5270 */
[----:B------:R-:W-:Y:S02]  /*08f0*/  @!P6 VIMNMX R23, PT, PT, R21, R23, PT ;  /* 0x000000171517e248 */ /* 0x000fe40003fe0100 */
[----:B-1----:R-:W-:-:S13]  /*0900*/  ISETP.NE.AND P6, PT, R16, RZ, PT ;  /* 0x000000ff1000720c */ /* 0x002fda0003fc5270 */
[----:B------:R-:W-:Y:S02]  /*0910*/  @!P6 VIMNMX R17, PT, PT, R23, R17, PT ;  /* 0x000000111711e248 */ /* 0x000fe40003fe0100 */
[----:B------:R-:W-:-:S04]  /*0920*/  ISETP.NE.AND P6, PT, R32, 0x2, PT ;  /* 0x000000022000780c */ /* 0x000fc80003fc5270 */
[----:B------:R-:W-:Y:S01]  /*0930*/  SEL R28, R23, R21, !P6 ;  /* 0x00000015171c7207 */ /* 0x000fe20007000000 */
[----:B------:R-:W-:Y:S01]  /*0940*/  IMAD.IADD R21, R20, 0x1, R22 ;  /* 0x0000000114157824 */ /* 0x000fe200078e0216 */
[----:B------:R-:W-:-:S04]  /*0950*/  ISETP.NE.AND P6, PT, R32, 0x3, PT ;  /* 0x000000032000780c */ /* 0x000fc80003fc5270 */
[----:B------:R-:W-:Y:S02]  /*0960*/  SEL R28, R17, R28, !P6 ;  /* 0x0000001c111c7207 */ /* 0x000fe40007000000 */
[----:B------:R-:W-:Y:S02]  /*0970*/  @P1 ISETP.NE.AND P6, PT, R30, RZ, PT ;  /* 0x000000ff1e00120c */ /* 0x000fe40003fc5270 */
[----:B------:R-:W-:Y:S02]  /*0980*/  @!P5 VIMNMX R15, PT, PT, R15, R28, PT ;  /* 0x0000001c0f0fd248 */ /* 0x000fe40003fe0100 */
[----:B------:R-:W-:Y:S02]  /*0990*/  ISETP.NE.AND P5, PT, R24, RZ, PT ;  /* 0x000000ff1800720c */ /* 0x000fe40003fa5270 */
[----:B------:R-:W-:-:S04]  /*09a0*/  @P1 SEL R15, R28, R15, !P6 ;  /* 0x0000000f1c0f1207 */ /* 0x000fc80007000000 */
[----:B------:R-:W-:-:S04]  /*09b0*/  VIMNMX R5, PT, PT, R2, R15, PT ;  /* 0x0000000f02057248 */ /* 0x000fc80003fe0100 */
[----:B------:R-:W-:-:S04]  /*09c0*/  SEL R5, R2, R5, P0 ;  /* 0x0000000502057207 */ /* 0x000fc80000000000 */
[----:B------:R-:W-:Y:S02]  /*09d0*/  SEL R28, R2, R5, !P5 ;  /* 0x00000005021c7207 */ /* 0x000fe40006800000 */
[----:B------:R-:W-:Y:S02]  /*09e0*/  ISETP.NE.AND P5, PT, R27, RZ, PT ;  /* 0x000000ff1b00720c */ /* 0x000fe40003fa5270 */
[----:B------:R-:W-:-:S04]  /*09f0*/  VIMNMX R28, PT, PT, R7, R28, PT ;  /* 0x0000001c071c7248 */ /* 0x000fc80003fe0100 */
[----:B------:R-:W-:Y:S02]  /*0a00*/  SEL R7, R7, R28, P5 ;  /* 0x0000001c07077207 */ /* 0x000fe40002800000 */
[----:B------:R-:W-:Y:S02]  /*0a10*/  ISETP.NE.AND P5, PT, R32, 0x2, PT ;  /* 0x000000022000780c */ /* 0x000fe40003fa5270 */
[----:B------:R-:W-:Y:S02]  /*0a20*/  VIMNMX R22, PT, PT, R9, R7, PT ;  /* 0x0000000709167248 */ /* 0x000fe40003fe0100 */
[C---:B------:R-:W-:Y:S01]  /*0a30*/  SEL R20, R21.reuse, R20, !P5 ;  /* 0x0000001415147207 */ /* 0x040fe20006800000 */
[----:B------:R-:W-:Y:S01]  /*0a40*/  IMAD.IADD R21, R21, 0x1, R16 ;  /* 0x0000000115157824 */ /* 0x000fe200078e0210 */
[----:B------:R-:W-:Y:S02]  /*0a50*/  SEL R9, R9, R22, P4 ;  /* 0x0000001609097207 */ /* 0x000fe40002000000 */
[----:B------:R-:W-:-:S02]  /*0a60*/  ISETP.NE.AND P4, PT, R18, RZ, PT ;  /* 0x000000ff1200720c */ /* 0x000fc40003f85270 */
[C---:B------:R-:W-:Y:S02]  /*0a70*/  VIMNMX R22, PT, PT, R11.reuse, R9, PT ;  /* 0x000000090b167248 */ /* 0x040fe40003fe0100 */
[----:B------:R-:W-:Y:S02]  /*0a80*/  ISETP.NE.AND P5, PT, R32, 0x3, PT ;  /* 0x000000032000780c */ /* 0x000fe40003fa5270 */
[----:B------:R-:W-:Y:S02]  /*0a90*/  SEL R11, R11, R22, P2 ;  /* 0x000000160b0b7207 */ /* 0x000fe40001000000 */
[----:B------:R-:W-:Y:S02]  /*0aa0*/  ISETP.NE.AND P2, PT, R24, RZ, PT ;  /* 0x000000ff1800720c */ /* 0x000fe40003f45270 */
[----:B------:R-:W-:Y:S02]  /*0ab0*/  @P1 SEL R16, R26, RZ, P6 ;  /* 0x000000ff1a101207 */ /* 0x000fe40003000000 */
[----:B------:R-:W-:Y:S01]  /*0ac0*/  SEL R23, R21, R20, !P5 ;  /* 0x0000001415177207 */ /* 0x000fe20006800000 */
[----:B------:R-:W-:Y:S01]  /*0ad0*/  IMAD.IADD R20, R18, 0x1, R21 ;  /* 0x0000000112147824 */ /* 0x000fe200078e0215 */
[----:B------:R-:W-:Y:S01]  /*0ae0*/  VIMNMX R22, PT, PT, R13, R11, PT ;  /* 0x0000000b0d167248 */ /* 0x000fe20003fe0100 */
[----:B------:R-:W-:Y:S01]  /*0af0*/  IMAD.MOV.U32 R18, RZ, RZ, RZ ;  /* 0x000000ffff127224 */ /* 0x000fe200078e00ff */
[----:B------:R-:W-:Y:S01]  /*0b00*/  @!P4 VIMNMX R19, PT, PT, R19, R17, PT ;  /* 0x000000111313c248 */ /* 0x000fe20003fe0100 */
[----:B------:R-:W-:Y:S01]  /*0b10*/  @P1 IMAD.IADD R26, R23, 0x1, R16 ;  /* 0x00000001171a1824 */ /* 0x000fe200078e0210 */
[----:B------:R-:W-:-:S03]  /*0b20*/  SEL R13, R13, R22, P3 ;  /* 0x000000160d0d7207 */ /* 0x000fc60001800000 */
[----:B------:R-:W-:Y:S01]  /*0b30*/  IMAD.MOV.U32 R16, RZ, RZ, R26 ;  /* 0x000000ffff107224 */ /* 0x000fe200078e001a */
[----:B------:R-:W-:Y:S06]  /*0b40*/  @P2 BRA `(.L_x_5) ;  /* 0x0000001000e02947 */ /* 0x000fec0003800000 */
[----:B------:R-:W0:Y:S01]  /*0b50*/  LDC.64 R28, c[0x0][0x3a8] ;  /* 0x0000ea00ff1c7b82 */ /* 0x000e220000000a00 */
[----:B------:R-:W-:Y:S02]  /*0b60*/  IMAD.MOV.U32 R22, RZ, RZ, 0x65 ;  /* 0x00000065ff167424 */ /* 0x000fe400078e00ff */
[----:B------:R-:W-:Y:S02]  /*0b70*/  IMAD.MOV.U32 R23, RZ, RZ, 0x0 ;  /* 0x00000000ff177424 */ /* 0x000fe400078e00ff */
[----:B------:R-:W-:Y:S02]  /*0b80*/  IMAD.MOV.U32 R21, RZ, RZ, R19 ;  /* 0x000000ffff157224 */ /* 0x000fe400078e0013 */
[----:B------:R-:W-:Y:S02]  /*0b90*/  IMAD.MOV.U32 R26, RZ, RZ, RZ ;  /* 0x000000ffff1a7224 */ /* 0x000fe400078e00ff */
[----:B------:R-:W-:Y:S02]  /*0ba0*/  IMAD.MOV.U32 R18, RZ, RZ, RZ ;  /* 0x000000ffff127224 */ /* 0x000fe400078e00ff */
[----:B------:R-:W-:Y:S01]  /*0bb0*/  IMAD.MOV.U32 R5, RZ, RZ, R2 ;  /* 0x000000ffff057224 */ /* 0x000fe200078e0002 */
[----:B0-----:R2:W-:Y:S01]  /*0bc0*/  ST.E.128.STRONG.GPU desc[UR8][R28.64+0x200], R20 ;  /* 0x000200141c007985 */ /* 0x0015e2000c10fd08 */
[----:B------:R-:W-:Y:S05]  /*0bd0*/  BRA `(.L_x_5) ;  /* 0x0000001000bc7947 */ /* 0x000fea0003800000 */
.L_x_4:
[----:B------:R-:W-:Y:S01]  /*0be0*/  VIMNMX R16, PT, PT, R2, R7, PT ;  /* 0x0000000702107248 */ /* 0x000fe20003fe0100 */
[----:B------:R-:W0:Y:S01]  /*0bf0*/  S2R R30, SR_LANEID ;  /* 0x00000000001e7919 */ /* 0x000e220000000000 */
[----:B------:R-:W-:Y:S02]  /*0c00*/  IADD3 R17, PT, PT, R18, R19, R17 ;  /* 0x0000001312117210 */ /* 0x000fe40007ffe011 */
[----:B------:R-:W-:Y:S02]  /*0c10*/  SEL R16, R7, R16, P5 ;  /* 0x0000001007107207 */ /* 0x000fe40002800000 */
[----:B------:R-:W-:Y:S02]  /*0c20*/  SHF.R.U32.HI R31, RZ, 0x5, R24 ;  /* 0x00000005ff1f7819 */ /* 0x000fe40000011618 */
[----:B------:R-:W-:-:S04]  /*0c30*/  VIMNMX R16, PT, PT, R9, R16, PT ;  /* 0x0000001009107248 */ /* 0x000fc80003fe0100 */
[----:B------:R-:W-:-:S04]  /*0c40*/  SEL R16, R9, R16, P4 ;  /* 0x0000001009107207 */ /* 0x000fc80002000000 */
[----:B------:R-:W-:-:S04]  /*0c50*/  VIMNMX R16, PT, PT, R11, R16, PT ;  /* 0x000000100b107248 */ /* 0x000fc80003fe0100 */
[----:B------:R-:W-:-:S04]  /*0c60*/  SEL R16, R11, R16, P2 ;  /* 0x000000100b107207 */ /* 0x000fc80001000000 */
[----:B------:R-:W-:Y:S02]  /*0c70*/  VIMNMX R18, PT, PT, R13, R16, PT ;  /* 0x000000100d127248 */ /* 0x000fe40003fe0100 */
[----:B------:R-:W-:Y:S02]  /*0c80*/  IADD3 R16, PT, PT, R3, R17, R0 ;  /* 0x0000001103107210 */ /* 0x000fe40007ffe000 */
[----:B------:R-:W-:-:S03]  /*0c90*/  SEL R17, R13, R18, P3 ;  /* 0x000000120d117207 */ /* 0x000fc60001800000 */
[----:B------:R-:W-:Y:S01]  /*0ca0*/  IMAD.IADD R18, R15, 0x1, R16 ;  /* 0x000000010f127824 */ /* 0x000fe200078e0210 */
[----:B------:R-:W-:Y:S02]  /*0cb0*/  @!P1 VIMNMX R32, PT, PT, R32, R17, PT ;  /* 0x0000001120209248 */ /* 0x000fe40003fe0100 */
[----:B0-----:R-:W-:Y:S02]  /*0cc0*/  ISETP.GE.AND P2, PT, R30, 0x1, PT ;  /* 0x000000011e00780c */ /* 0x001fe40003f46270 */
[----:B------:R-:W0:Y:S01]  /*0cd0*/  SHFL.UP PT, R15, R18, 0x1, RZ ;  /* 0x04200000120f7989 */ /* 0x000e2200000e00ff */
[----:B------:R-:W-:Y:S02]  /*0ce0*/  ISETP.NE.AND P1, PT, R18, RZ, PT ;  /* 0x000000ff1200720c */ /* 0x000fe40003f25270 */
[----:B------:R-:W-:Y:S01]  /*0cf0*/  ISETP.GE.AND P3, PT, R30, 0x10, PT ;  /* 0x000000101e00780c */ /* 0x000fe20003f66270 */
[----:B------:R-:W1:Y:S01]  /*0d00*/  SHFL.UP PT, R17, R32, 0x1, RZ ;  /* 0x0420000020117989 */ /* 0x000e6200000e00ff */
[----:B0-----:R-:W-:-:S02]  /*0d10*/  SEL R15, R15, RZ, P2 ;  /* 0x000000ff0f0f7207 */ /* 0x001fc40001000000 */
[----:B-1----:R-:W-:-:S03]  /*0d20*/  VIMNMX R17, PT, PT, R32, R17, PT ;  /* 0x0000001120117248 */ /* 0x002fc60003fe0100 */
[----:B------:R-:W-:Y:S01]  /*0d30*/  IMAD.IADD R15, R18, 0x1, R15 ;  /* 0x00000001120f7824 */ /* 0x000fe200078e020f */
[----:B------:R-:W-:-:S04]  /*0d40*/  @P2 SEL R32, R17, R32, !P1 ;  /* 0x0000002011202207 */ /* 0x000fc80004800000 */
[----:B------:R-:W0:Y:S01]  /*0d50*/  SHFL.UP PT, R16, R15, 0x2, RZ ;  /* 0x044000000f107989 */ /* 0x000e2200000e00ff */
[----:B------:R-:W-:Y:S02]  /*0d60*/  ISETP.GE.AND P2, PT, R30, 0x2, PT ;  /* 0x000000021e00780c */ /* 0x000fe40003f46270 */
[----:B------:R-:W-:Y:S01]  /*0d70*/  ISETP.NE.AND P1, PT, R15, RZ, PT ;  /* 0x000000ff0f00720c */ /* 0x000fe20003f25270 */
[----:B------:R-:W1:Y:S01]  /*0d80*/  SHFL.UP PT, R17, R32, 0x2, RZ ;  /* 0x0440000020117989 */ /* 0x000e6200000e00ff */
[----:B0-----:R-:W-:Y:S02]  /*0d90*/  SEL R16, R16, RZ, P2 ;  /* 0x000000ff10107207 */ /* 0x001fe40001000000 */
[----:B-1----:R-:W-:-:S03]  /*0da0*/  VIMNMX R17, PT, PT, R32, R17, PT ;  /* 0x0000001120117248 */ /* 0x002fc60003fe0100 */
[----:B------:R-:W-:-:S04]  /*0db0*/  IMAD.IADD R16, R15, 0x1, R16 ;  /* 0x000000010f107824 */ /* 0x000fc800078e0210 */
[----:B------:R-:W-:Y:S02]  /*0dc0*/  @P2 SEL R32, R17, R32, !P1 ;  /* 0x0000002011202207 */ /* 0x000fe40004800000 */
[----:B------:R-:W0:Y:S01]  /*0dd0*/  SHFL.UP PT, R17, R16, 0x4, RZ ;  /* 0x0480000010117989 */ /* 0x000e2200000e00ff */
[----:B------:R-:W-:Y:S02]  /*0de0*/  ISETP.GE.AND P2, PT, R30, 0x4, PT ;  /* 0x000000041e00780c */ /* 0x000fe40003f46270 */
[----:B------:R-:W-:Y:S01]  /*0df0*/  ISETP.NE.AND P1, PT, R16, RZ, PT ;  /* 0x000000ff1000720c */ /* 0x000fe20003f25270 */
[----:B------:R-:W1:Y:S01]  /*0e00*/  SHFL.UP PT, R19, R32, 0x4, RZ ;  /* 0x0480000020137989 */ /* 0x000e6200000e00ff */
[----:B0-----:R-:W-:Y:S02]  /*0e10*/  SEL R17, R17, RZ, P2 ;  /* 0x000000ff11117207 */ /* 0x001fe40001000000 */
[----:B-1----:R-:W-:-:S03]  /*0e20*/  VIMNMX R19, PT, PT, R32, R19, PT ;  /* 0x0000001320137248 */ /* 0x002fc60003fe0100 */
[----:B------:R-:W-:-:S04]  /*0e30*/  IMAD.IADD R17, R16, 0x1, R17 ;  /* 0x0000000110117824 */ /* 0x000fc800078e0211 */
[----:B------:R-:W-:Y:S01]  /*0e40*/  @P2 SEL R32, R19, R32, !P1 ;  /* 0x0000002013202207 */ /* 0x000fe20004800000 */
        /* <DEDUP_REMOVED lines=9> */
[----:B------:R-:W-:Y:S02]  /*0ee0*/  ISETP.NE.AND P2, PT, R30, 0x1f, PT ;  /* 0x0000001f1e00780c */ /* 0x000fe40003f45270 */
[----:B------:R-:W-:Y:S01]  /*0ef0*/  ISETP.NE.AND P1, PT, R16, RZ, PT ;  /* 0x000000ff1000720c */ /* 0x000fe20003f25270 */
[----:B------:R-:W1:Y:S10]  /*0f00*/  SHFL.UP PT, R19, R32, 0x10, RZ ;  /* 0x0600000020137989 */ /* 0x000e7400000e00ff */
[----:B------:R-:W-:-:S02]  /*0f10*/  @!P2 LEA R27, R31, UR4, 0x3 ;  /* 0x000000041f1bac11 */ /* 0x000fc4000f8e18ff */
[----:B0-----:R-:W-:Y:S02]  /*0f20*/  SEL R15, R15, RZ, P3 ;  /* 0x000000ff0f0f7207 */ /* 0x001fe40001800000 */
[----:B-1----:R-:W-:-:S03]  /*0f30*/  VIMNMX R19, PT, PT, R32, R19, PT ;  /* 0x0000001320137248 */ /* 0x002fc60003fe0100 */
[----:B------:R-:W-:Y:S01]  /*0f40*/  IMAD.IADD R28, R16, 0x1, R15 ;  /* 0x00000001101c7824 */ /* 0x000fe200078e020f */
[----:B------:R-:W-:-:S04]  /*0f50*/  SEL R29, R19, R32, !P1 ;  /* 0x00000020131d7207 */ /* 0x000fc80004800000 */
[----:B------:R-:W0:Y:S01]  /*0f60*/  SHFL.UP PT, R26, R28, 0x1, RZ ;  /* 0x042000001c1a7989 */ /* 0x000e2200000e00ff */
[----:B------:R-:W-:Y:S02]  /*0f70*/  PLOP3.LUT P1, PT, PT, PT, PT, 0x80, 0x8 ;  /* 0x000000000008781c */ /* 0x000fe40003f2f070 */
[----:B------:R-:W-:Y:S01]  /*0f80*/  SEL R15, R32, R29, !P3 ;  /* 0x0000001d200f7207 */ /* 0x000fe20005800000 */
[----:B------:R-:W-:Y:S01]  /*0f90*/  @!P2 STS.64 [R27], R28 ;  /* 0x0000001c1b00a388 */ /* 0x000fe20000000a00 */
[----:B------:R-:W-:Y:S01]  /*0fa0*/  BAR.SYNC.DEFER_BLOCKING 0x0 ;  /* 0x0000000000007b1d */ /* 0x000fe20000010000 */
[----:B------:R-:W-:Y:S02]  /*0fb0*/  ISETP.GE.U32.AND P2, PT, R24, 0x20, PT ;  /* 0x000000201800780c */ /* 0x000fe40003f46070 */
[----:B------:R-:W-:-:S03]  /*0fc0*/  ISETP.NE.AND P3, PT, R31, 0x2, PT ;  /* 0x000000021f00780c */ /* 0x000fc60003f65270 */
[----:B------:R-:W-:Y:S08]  /*0fd0*/  SHFL.UP PT, R15, R15, 0x1, RZ ;  /* 0x042000000f0f7989 */ /* 0x000ff000000e00ff */
[----:B0-----:R-:W-:-:S04]  /*0fe0*/  @P2 ISETP.NE.AND P6, PT, R26, RZ, PT ;  /* 0x000000ff1a00220c */ /* 0x001fc80003fc5270 */
[----:B------:R-:W-:Y:S01]  /*0ff0*/  @P2 PLOP3.LUT P1, PT, P6, PT, PT, 0x80, 0x8 ;  /* 0x000000000008281c */ /* 0x000fe2000372f070 */
[----:B------:R-:W0:Y:S04]  /*1000*/  LDS.128 R20, [UR4] ;  /* 0x00000004ff147984 */ /* 0x000e280008000c00 */
[----:B------:R-:W1:Y:S01]  /*1010*/  LDS.128 R16, [UR4+0x10] ;  /* 0x00001004ff107984 */ /* 0x000e620008000c00 */
[----:B0-----:R-:W-:Y:S01]  /*1020*/  ISETP.NE.AND P5, PT, R22, RZ, PT ;  /* 0x000000ff1600720c */ /* 0x001fe20003fa5270 */
[----:B------:R-:W-:Y:S01]  /*1030*/  IMAD.IADD R27, R20, 0x1, R22 ;  /* 0x00000001141b7824 */ /* 0x000fe200078e0216 */
[----:B-1----:R-:W-:-:S04]  /*1040*/  ISETP.NE.AND P4, PT, R16, RZ, PT ;  /* 0x000000ff1000720c */ /* 0x002fc80003f85270 */
[C---:B------:R-:W-:Y:S01]  /*1050*/  SEL R20, R27.reuse, R20, !P3 ;  /* 0x000000141b147207 */ /* 0x040fe20005800000 */
[----:B------:R-:W-:-:S04]  /*1060*/  IMAD.IADD R27, R27, 0x1, R16 ;  /* 0x000000011b1b7824 */ /* 0x000fc800078e0210 */
[C---:B------:R-:W-:Y:S02]  /*1070*/  IMAD.IADD R28, R18.reuse, 0x1, R27 ;  /* 0x00000001121c7824 */ /* 0x040fe400078e021b */
[----:B------:R-:W-:Y:S02]  /*1080*/  @!P5 VIMNMX R23, PT, PT, R21, R23, PT ;  /* 0x000000171517d248 */ /* 0x000fe40003fe0100 */
[----:B------:R-:W-:Y:S02]  /*1090*/  ISETP.NE.AND P5, PT, R31, 0x3, PT ;  /* 0x000000031f00780c */ /* 0x000fe40003fa5270 */
[C---:B------:R-:W-:Y:S02]  /*10a0*/  @!P4 VIMNMX R17, PT, PT, R23.reuse, R17, PT ;  /* 0x000000111711c248 */ /* 0x040fe40003fe0100 */
[----:B------:R-:W-:Y:S02]  /*10b0*/  ISETP.NE.AND P4, PT, R18, RZ, PT ;  /* 0x000000ff1200720c */ /* 0x000fe40003f85270 */
[----:B------:R-:W-:-:S02]  /*10c0*/  SEL R22, R23, R21, !P3 ;  /* 0x0000001517167207 */ /* 0x000fc40005800000 */
[----:B------:R-:W-:Y:S02]  /*10d0*/  @P2 ISETP.NE.AND P3, PT, R30, RZ, PT ;  /* 0x000000ff1e00220c */ /* 0x000fe40003f65270 */
[----:B------:R-:W-:Y:S02]  /*10e0*/  SEL R22, R17, R22, !P5 ;  /* 0x0000001611167207 */ /* 0x000fe40006800000 */
[----:B------:R-:W-:Y:S02]  /*10f0*/  @P2 SEL R21, R26, RZ, P3 ;  /* 0x000000ff1a152207 */ /* 0x000fe40001800000 */
[----:B------:R-:W-:Y:S02]  /*1100*/  SEL R20, R27, R20, !P5 ;  /* 0x000000141b147207 */ /* 0x000fe40006800000 */
[----:B------:R-:W-:Y:S02]  /*1110*/  @!P1 VIMNMX R15, PT, PT, R15, R22, PT ;  /* 0x000000160f0f9248 */ /* 0x000fe40003fe0100 */
[----:B------:R-:W-:Y:S01]  /*1120*/  @!P4 VIMNMX R19, PT, PT, R19, R17, PT ;  /* 0x000000111313c248 */ /* 0x000fe20003fe0100 */
[----:B------:R-:W-:Y:S01]  /*1130*/  @P2 IMAD.IADD R26, R21, 0x1, R20 ;  /* 0x00000001151a2824 */ /* 0x000fe200078e0214 */
[----:B------:R-:W-:Y:S01]  /*1140*/  @P2 SEL R15, R22, R15, !P3 ;  /* 0x0000000f160f2207 */ /* 0x000fe20005800000 */
[----:B------:R-:W-:Y:S06]  /*1150*/  @P2 BRA `(.L_x_6) ;  /* 0x0000000800e42947 */ /* 0x000fec0003800000 */
[----:B------:R-:W0:Y:S01]  /*1160*/  LDC.64 R16, c[0x0][0x3a8] ;  /* 0x0000ea00ff107b82 */ /* 0x000e220000000a00 */
[----:B------:R-:W-:Y:S01]  /*1170*/  ISETP.NE.AND P1, PT, R24, RZ, PT ;  /* 0x000000ff1800720c */ /* 0x000fe20003f25270 */
[----:B------:R-:W1:Y:S01]  /*1180*/  LDCU UR5, c[0x0][0x370] ;  /* 0x00006e00ff0577ac */ /* 0x000e620008000800 */
[----:B------:R-:W-:-:S05]  /*1190*/  LOP3.LUT R18, RZ, R24, RZ, 0x33, !PT ;  /* 0x00000018ff127212 */ /* 0x000fca00078e33ff */
[----:B------:R-:W-:-:S06]  /*11a0*/  IMAD.IADD R31, R5, 0x1, R18 ;  /* 0x00000001051f7824 */ /* 0x000fcc00078e0212 */
[----:B------:R-:W-:Y:S01]  /*11b0*/  @!P1 IMAD.MOV.U32 R22, RZ, RZ, 0x64 ;  /* 0x00000064ff169424 */ /* 0x000fe200078e00ff */
[----:B------:R2:W-:Y:S01]  /*11c0*/  @!P1 STS [UR4+0x54], R28 ;  /* 0x0000541cff009988 */ /* 0x0005e20008000804 */
[----:B------:R-:W-:Y:S02]  /*11d0*/  @!P1 IMAD.MOV.U32 R23, RZ, RZ, 0x0 ;  /* 0x00000000ff179424 */ /* 0x000fe400078e00ff */
[----:B------:R-:W-:Y:S01]  /*11e0*/  @!P1 IMAD.MOV.U32 R20, RZ, RZ, R28 ;  /* 0x000000ffff149224 */ /* 0x000fe200078e001c */
[----:B------:R2:W-:Y:S01]  /*11f0*/  @!P1 STS [UR4+0x58], R19 ;  /* 0x00005813ff009988 */ /* 0x0005e20008000804 */
[----:B------:R-:W-:Y:S01]  /*1200*/  @!P1 IMAD.MOV.U32 R21, RZ, RZ, R19 ;  /* 0x000000ffff159224 */ /* 0x000fe200078e0013 */
[----:B-1----:R-:W-:Y:S01]  /*1210*/  UISETP.GT.U32.AND UP0, UPT, UR5, 0x1f3, UPT ;  /* 0x000001f30500788c */ /* 0x002fe2000bf04070 */
[----:B0-----:R-:W-:-:S05]  /*1220*/  IMAD.WIDE R38, R5, 0x10, R16 ;  /* 0x0000001005267825 */ /* 0x001fca00078e0210 */
[----:B------:R2:W-:Y:S03]  /*1230*/  @!P1 ST.E.128.STRONG.GPU desc[UR8][R38.64+0x200], R20 ;  /* 0x0002001426009985 */ /* 0x0005e6000c10fd08 */
[----:B------:R-:W-:Y:S05]  /*1240*/  BRA.U UP0, `(.L_x_7) ;  /* 0x0000000100087547 */ /* 0x000fea000b800000 */
[----:B------:R0:W-:Y:S06]  /*1250*/  MEMBAR.SC.CTA ;  /* 0x0000000000007992 */ /* 0x0001ec0000000000 */
[----:B0-----:R-:W-:Y:S05]  /*1260*/  BRA `(.L_x_8) ;  /* 0x0000000000087947 */ /* 0x001fea0003800000 */
.L_x_7:
[----:B------:R-:W-:Y:S05]  /*1270*/  NANOSLEEP 0x1c2 ;  /* 0x000001c20000795d */ /* 0x000fea0003800000 */
[----:B------:R-:W-:Y:S01]  /*1280*/  NOP ;  /* 0x0000000000007918 */ /* 0x000fe20000000000 */
.L_x_8:
[----:B------:R-:W-:-:S07]  /*1290*/  IMAD.WIDE R16, R31, 0x10, R16 ;  /* 0x000000101f107825 */ /* 0x000fce00078e0210 */
.L_x_10:
[----:B--2---:R-:W2:Y:S01]  /*12a0*/  LD.E.128.STRONG.GPU R20, desc[UR8][R16.64+0x200] ;  /* 0x0002000810147980 */ /* 0x004ea2000c10fd00 */
[----:B------:R-:W-:Y:S05]  /*12b0*/  YIELD ;  /* 0x0000000000007946 */ /* 0x000fea0003800000 */
[----:B------:R-:W-:Y:S01]  /*12c0*/  UMOV UR5, 0xffffffff ;  /* 0xffffffff00057882 */ /* 0x000fe20000000000 */
[----:B--2---:R-:W-:-:S04]  /*12d0*/  ISETP.NE.U32.AND P1, PT, R22, 0x63, PT ;  /* 0x000000631600780c */ /* 0x004fc80003f25070 */
[----:B------:R-:W-:Y:S01]  /*12e0*/  ISETP.NE.AND.EX P1, PT, R23, RZ, PT, P1 ;  /* 0x000000ff1700720c */ /* 0x000fe20003f25310 */
[----:B------:R-:W-:-:S12]  /*12f0*/  BRA.DIV UR5, `(.L_x_9) ;  /* 0x0000004205407947 */ /* 0x000fd8000b800000 */
[----:B------:R-:W-:-:S13]  /*1300*/  VOTE.ANY P1, !P1 ;  /* 0x0000000000ff7806 */ /* 0x000fda0004820100 */
.L_x_56:
[----:B------:R-:W-:Y:S05]  /*1310*/  @P1 BRA `(.L_x_10) ;  /* 0xfffffffc00e01947 */ /* 0x000fea000383ffff */
[----:B------:R-:W-:Y:S01]  /*1320*/  UMOV UR5, 0xffffffff ;  /* 0xffffffff00057882 */ /* 0x000fe20000000000 */
[----:B------:R-:W-:-:S04]  /*1330*/  ISETP.NE.U32.AND P3, PT, R22, 0x65, PT ;  /* 0x000000651600780c */ /* 0x000fc80003f65070 */
[----:B------:R-:W-:Y:S01]  /*1340*/  ISETP.NE.AND.EX P3, PT, R23, RZ, PT, P3 ;  /* 0x000000ff1700720c */ /* 0x000fe20003f65330 */
[----:B------:R-:W-:-:S12]  /*1350*/  BRA.DIV UR5, `(.L_x_11) ;  /* 0x00000042054c7947 */ /* 0x000fd8000b800000 */
[----:B------:R-:W0:Y:S01]  /*1360*/  S2R R29, SR_GEMASK ;  /* 0x00000000001d7919 */ /* 0x000e220000003c00 */
[----:B------:R-:W-:Y:S02]  /*1370*/  VOTE.ANY R5, PT, !P3 ;  /* 0x0000000000057806 */ /* 0x000fe400058e0100 */
[----:B------:R-:W-:Y:S02]  /*1380*/  ISETP.NE.AND P2, PT, R20, RZ, PT ;  /* 0x000000ff1400720c */ /* 0x000fe40003f45270 */
[----:B------:R-:W-:-:S04]  /*1390*/  ISETP.NE.U32.AND P4, PT, R22, 0x65, PT ;  /* 0x000000651600780c */ /* 0x000fc80003f85070 */
[----:B------:R-:W-:-:S13]  /*13a0*/  ISETP.NE.AND.EX P4, PT, R23, RZ, PT, P4 ;  /* 0x000000ff1700720c */ /* 0x000fda0003f85340 */
[----:B------:R-:W-:Y:S02]  /*13b0*/  VOTE.ALL P4, P4 ;  /* 0x0000000000ff7806 */ /* 0x000fe40002080000 */
[----:B0-----:R-:W-:-:S05]  /*13c0*/  LOP3.LUT R5, R5, 0x80000000, R29, 0xec, !PT ;  /* 0x8000000005057812 */ /* 0x001fca00078eec1d */
[----:B------:R-:W-:-:S05]  /*13d0*/  VIADD R16, R5, 0xffffffff ;  /* 0xffffffff05107836 */ /* 0x000fca0000000000 */
[----:B------:R-:W-:-:S04]  /*13e0*/  LOP3.LUT R16, R5, R16, RZ, 0xc, !PT ;  /* 0x0000001005107212 */ /* 0x000fc800078e0cff */
[----:B------:R0:W1:Y:S02]  /*13f0*/  POPC R33, R16 ;  /* 0x0000001000217309 */ /* 0x0000640000000000 */
[----:B0-----:R-:W0:Y:S01]  /*1400*/  LDC.64 R16, c[0x0][0x3a8] ;  /* 0x0000ea00ff107b82 */ /* 0x001e220000000a00 */
[----:B-1----:R-:W1:Y:S01]  /*1410*/  SHFL.DOWN PT, R35, R21, 0x1, R33 ;  /* 0x0820000015237989 */ /* 0x002e6200000e0021 */
[----:B------:R-:W-:-:S03]  /*1420*/  ISETP.GE.AND P1, PT, R30, R33, PT ;  /* 0x000000211e00720c */ /* 0x000fc60003f26270 */
[----:B------:R-:W2:Y:S01]  /*1430*/  SHFL.DOWN PT, R32, R20, 0x1, R33 ;  /* 0x0820000014207989 */ /* 0x000ea200000e0021 */
[----:B-1----:R-:W-:Y:S02]  /*1440*/  VIMNMX R35, PT, PT, R21, R35, PT ;  /* 0x0000002315237248 */ /* 0x002fe40003fe0100 */
[----:B--2---:R-:W-:Y:S01]  /*1450*/  SEL R5, R32, RZ, !P1 ;  /* 0x000000ff20057207 */ /* 0x004fe20004800000 */
[----:B------:R-:W-:Y:S01]  /*1460*/  VIADD R32, R30, 0x2 ;  /* 0x000000021e207836 */ /* 0x000fe20000000000 */
[----:B------:R-:W-:-:S03]  /*1470*/  SEL R35, R35, R21, !P2 ;  /* 0x0000001523237207 */ /* 0x000fc60005000000 */
[----:B------:R-:W-:Y:S01]  /*1480*/  IMAD.IADD R36, R20, 0x1, R5 ;  /* 0x0000000114247824 */ /* 0x000fe200078e0205 */
[----:B------:R-:W-:Y:S01]  /*1490*/  SEL R37, R35, R21, !P1 ;  /* 0x0000001523257207 */ /* 0x000fe20004800000 */
[----:B------:R-:W-:Y:S01]  /*14a0*/  VIADD R35, R30, 0x8 ;  /* 0x000000081e237836 */ /* 0x000fe20000000000 */
[----:B------:R-:W-:Y:S02]  /*14b0*/  ISETP.GT.AND P1, PT, R32, R33, PT ;  /* 0x000000212000720c */ /* 0x000fe40003f24270 */
[----:B------:R-:W1:Y:S01]  /*14c0*/  SHFL.DOWN PT, R34, R36, 0x2, R33 ;  /* 0x0840000024227989 */ /* 0x000e6200000e0021 */
[----:B------:R-:W-:-:S03]  /*14d0*/  ISETP.NE.AND P2, PT, R36, RZ, PT ;  /* 0x000000ff2400720c */ /* 0x000fc60003f45270 */
[----:B------:R-:W2:Y:S01]  /*14e0*/  SHFL.DOWN PT, R40, R37, 0x2, R33 ;  /* 0x0840000025287989 */ /* 0x000ea200000e0021 */
[----:B-1----:R-:W-:Y:S01]  /*14f0*/  SEL R5, R34, RZ, !P1 ;  /* 0x000000ff22057207 */ /* 0x002fe20004800000 */
[----:B------:R-:W-:Y:S01]  /*1500*/  VIADD R34, R30, 0x4 ;  /* 0x000000041e227836 */ /* 0x000fe20000000000 */
[----:B--2---:R-:W-:-:S03]  /*1510*/  VIMNMX R40, PT, PT, R37, R40, PT ;  /* 0x0000002825287248 */ /* 0x004fc60003fe0100 */
[----:B------:R-:W-:Y:S01]  /*1520*/  IMAD.IADD R20, R36, 0x1, R5 ;  /* 0x0000000124147824 */ /* 0x000fe200078e0205 */
[----:B------:R-:W-:-:S04]  /*1530*/  @!P1 SEL R37, R40, R37, !P2 ;  /* 0x0000002528259207 */ /* 0x000fc80005000000 */
[----:B------:R-:W1:Y:S01]  /*1540*/  SHFL.DOWN PT, R21, R20, 0x4, R33 ;  /* 0x0880000014157989 */ /* 0x000e6200000e0021 */
[----:B------:R-:W-:Y:S02]  /*1550*/  ISETP.GT.AND P1, PT, R34, R33, PT ;  /* 0x000000212200720c */ /* 0x000fe40003f24270 */
[----:B------:R-:W-:Y:S01]  /*1560*/  ISETP.NE.AND P2, PT, R20, RZ, PT ;  /* 0x000000ff1400720c */ /* 0x000fe20003f45270 */
[----:B------:R-:W2:Y:S01]  /*1570*/  SHFL.DOWN PT, R40, R37, 0x4, R33 ;  /* 0x0880000025287989 */ /* 0x000ea200000e0021 */
[----:B-1----:R-:W-:Y:S02]  /*1580*/  SEL R21, R21, RZ, !P1 ;  /* 0x000000ff15157207 */ /* 0x002fe40004800000 */
[----:B--2---:R-:W-:-:S03]  /*1590*/  VIMNMX R40, PT, PT, R37, R40, PT ;  /* 0x0000002825287248 */ /* 0x004fc60003fe0100 */
[----:B------:R-:W-:-:S04]  /*15a0*/  IMAD.IADD R36, R20, 0x1, R21 ;  /* 0x0000000114247824 */ /* 0x000fc800078e0215 */
[----:B------:R-:W-:Y:S01]  /*15b0*/  @!P1 SEL R37, R40, R37, !P2 ;  /* 0x0000002528259207 */ /* 0x000fe20005000000 */
[----:B------:R-:W1:Y:S01]  /*15c0*/  SHFL.DOWN PT, R27, R36, 0x8, R33 ;  /* 0x09000000241b7989 */ /* 0x000e6200000e0021 */
[----:B------:R-:W-:Y:S02]  /*15d0*/  ISETP.GT.AND P1, PT, R35, R33, PT ;  /* 0x000000212300720c */ /* 0x000fe40003f24270 */
[----:B------:R-:W-:Y:S01]  /*15e0*/  ISETP.NE.AND P2, PT, R36, RZ, PT ;  /* 0x000000ff2400720c */ /* 0x000fe20003f45270 */
[----:B------:R-:W2:Y:S01]  /*15f0*/  SHFL.DOWN PT, R40, R37, 0x8, R33 ;  /* 0x0900000025287989 */ /* 0x000ea200000e0021 */
[----:B-1----:R-:W-:Y:S02]  /*1600*/  SEL R27, R27, RZ, !P1 ;  /* 0x000000ff1b1b7207 */ /* 0x002fe40004800000 */
[----:B--2---:R-:W-:-:S03]  /*1610*/  VIMNMX R40, PT, PT, R37, R40, PT ;  /* 0x0000002825287248 */ /* 0x004fc60003fe0100 */
[----:B------:R-:W-:Y:S02]  /*1620*/  IMAD.IADD R42, R36, 0x1, R27 ;  /* 0x00000001242a7824 */ /* 0x000fe400078e021b */
[----:B------:R-:W-:Y:S02]  /*1630*/  VIADD R36, R30, 0x10 ;  /* 0x000000101e247836 */ /* 0x000fe40000000000 */
[----:B------:R-:W-:Y:S01]  /*1640*/  @!P1 SEL R37, R40, R37, !P2 ;  /* 0x0000002528259207 */ /* 0x000fe20005000000 */
[----:B------:R-:W1:Y:S01]  /*1650*/  SHFL.DOWN PT, R41, R42, 0x10, R33 ;  /* 0x0a0000002a297989 */ /* 0x000e6200000e0021 */
[----:B0-----:R-:W-:Y:S02]  /*1660*/  IADD3 R40, P3, PT, R16, 0x200, RZ ;  /* 0x0000020010287810 */ /* 0x001fe40007f7e0ff */
[----:B------:R-:W-:Y:S01]  /*1670*/  ISETP.GT.AND P1, PT, R36, R33, PT ;  /* 0x000000212400720c */ /* 0x000fe20003f24270 */
[----:B------:R-:W0:Y:S01]  /*1680*/  SHFL.DOWN PT, R27, R37, 0x10, R33 ;  /* 0x0a000000251b7989 */ /* 0x000e2200000e0021 */
[----:B------:R-:W-:-:S02]  /*1690*/  ISETP.NE.AND P2, PT, R42, RZ, PT ;  /* 0x000000ff2a00720c */ /* 0x000fc40003f45270 */
[----:B-1----:R-:W-:Y:S02]  /*16a0*/  SEL R41, R41, RZ, !P1 ;  /* 0x000000ff29297207 */ /* 0x002fe40004800000 */
[----:B0-----:R-:W-:-:S03]  /*16b0*/  VIMNMX R16, PT, PT, R37, R27, PT ;  /* 0x0000001b25107248 */ /* 0x001fc60003fe0100 */
[----:B------:R-:W-:Y:S02]  /*16c0*/  IMAD.IADD R33, R42, 0x1, R41 ;  /* 0x000000012a217824 */ /* 0x000fe400078e0229 */
[----:B------:R-:W-:Y:S02]  /*16d0*/  IMAD.X R41, RZ, RZ, R17, P3 ;  /* 0x000000ffff297224 */ /* 0x000fe400018e0611 */
[----:B------:R-:W-:-:S05]  /*16e0*/  @!P1 SEL R37, R16, R37, !P2 ;  /* 0x0000002510259207 */ /* 0x000fca0005000000 */
[----:B------:R-:W-:-:S07]  /*16f0*/  IMAD.MOV.U32 R20, RZ, RZ, R37 ;  /* 0x000000ffff147224 */ /* 0x000fce00078e0025 */
.L_x_70:
[----:B------:R-:W-:Y:S05]  /*1700*/  @!P4 BRA `(.L_x_12) ;  /* 0x000000040010c947 */ /* 0x000fea0003800000 */
.L_x_16:
[----:B------:R-:W-:Y:S02]  /*1710*/  IMAD.MOV.U32 R37, RZ, RZ, R20 ;  /* 0x000000ffff257224 */ /* 0x000fe400078e0014 */
[----:B------:R-:W-:-:S07]  /*1720*/  IMAD.WIDE R16, R31, 0x10, R40 ;  /* 0x000000101f107825 */ /* 0x000fce00078e0228 */
.L_x_14:
[----:B------:R-:W2:Y:S01]  /*1730*/  LD.E.128.STRONG.GPU R20, desc[UR8][R16.64+-0x200] ;  /* 0xfffe000810147980 */ /* 0x000ea2000c10fd00 */
[----:B------:R-:W-:Y:S05]  /*1740*/  YIELD ;  /* 0x0000000000007946 */ /* 0x000fea0003800000 */
[----:B------:R-:W-:Y:S01]  /*1750*/  UMOV UR5, 0xffffffff ;  /* 0xffffffff00057882 */ /* 0x000fe20000000000 */
[----:B--2---:R-:W-:-:S04]  /*1760*/  ISETP.NE.U32.AND P1, PT, R22, 0x63, PT ;  /* 0x000000631600780c */ /* 0x004fc80003f25070 */
[----:B------:R-:W-:Y:S01]  /*1770*/  ISETP.NE.AND.EX P1, PT, R23, RZ, PT, P1 ;  /* 0x000000ff1700720c */ /* 0x000fe20003f25310 */
[----:B------:R-:W-:-:S12]  /*1780*/  BRA.DIV UR5, `(.L_x_13) ;  /* 0x0000004605007947 */ /* 0x000fd8000b800000 */
[----:B------:R-:W-:-:S13]  /*1790*/  VOTE.ANY P1, !P1 ;  /* 0x0000000000ff7806 */ /* 0x000fda0004820100 */
.L_x_73:
[----:B------:R-:W-:Y:S05]  /*17a0*/  @P1 BRA `(.L_x_14) ;  /* 0xfffffffc00e01947 */ /* 0x000fea000383ffff */
[----:B------:R-:W-:Y:S01]  /*17b0*/  UMOV UR5, 0xffffffff ;  /* 0xffffffff00057882 */ /* 0x000fe20000000000 */
[----:B------:R-:W-:-:S04]  /*17c0*/  ISETP.NE.U32.AND P3, PT, R22, 0x65, PT ;  /* 0x000000651600780c */ /* 0x000fc80003f65070 */
[----:B------:R-:W-:Y:S01]  /*17d0*/  ISETP.NE.AND.EX P3, PT, R23, RZ, PT, P3 ;  /* 0x000000ff1700720c */ /* 0x000fe20003f65330 */
[----:B------:R-:W-:-:S12]  /*17e0*/  BRA.DIV UR5, `(.L_x_15) ;  /* 0x00000046050c7947 */ /* 0x000fd8000b800000 */
[----:B------:R-:W-:Y:S01]  /*17f0*/  VOTE.ANY R5, PT, !P3 ;  /* 0x0000000000057806 */ /* 0x000fe200058e0100 */
[----:B------:R-:W-:Y:S01]  /*1800*/  VIADD R31, R31, 0xffffffe0 ;  /* 0xffffffe01f1f7836 */ /* 0x000fe20000000000 */
[----:B------:R-:W-:Y:S02]  /*1810*/  ISETP.NE.AND P2, PT, R20, RZ, PT ;  /* 0x000000ff1400720c */ /* 0x000fe40003f45270 */
[----:B------:R-:W-:Y:S02]  /*1820*/  LOP3.LUT R5, R5, 0x80000000, R29, 0xec, !PT ;  /* 0x8000000005057812 */ /* 0x000fe400078eec1d */
[----:B------:R-:W-:Y:S02]  /*1830*/  ISETP.NE.AND P3, PT, R33, RZ, PT ;  /* 0x000000ff2100720c */ /* 0x000fe40003f65270 */
[----:B------:R-:W-:Y:S01]  /*1840*/  ISETP.NE.U32.AND P4, PT, R22, 0x65, PT ;  /* 0x000000651600780c */ /* 0x000fe20003f85070 */
[----:B------:R-:W-:-:S03]  /*1850*/  VIADD R16, R5, 0xffffffff ;  /* 0xffffffff05107836 */ /* 0x000fc60000000000 */
[----:B------:R-:W-:Y:S02]  /*1860*/  ISETP.NE.AND.EX P4, PT, R23, RZ, PT, P4 ;  /* 0x000000ff1700720c */ /* 0x000fe40003f85340 */
[----:B------:R-:W-:-:S06]  /*1870*/  LOP3.LUT R16, R5, R16, RZ, 0xc, !PT ;  /* 0x0000001005107212 */ /* 0x000fcc00078e0cff */
[----:B------:R-:W0:Y:S05]  /*1880*/  POPC R16, R16 ;  /* 0x0000001000107309 */ /* 0x000e2a0000000000 */
[----:B------:R-:W-:Y:S01]  /*1890*/  VOTE.ALL P4, P4 ;  /* 0x0000000000ff7806 */ /* 0x000fe20002080000 */
[----:B0-----:R-:W0:Y:S01]  /*18a0*/  SHFL.DOWN PT, R27, R21, 0x1, R16 ;  /* 0x08200000151b7989 */ /* 0x001e2200000e0010 */
[----:B------:R-:W-:-:S03]  /*18b0*/  ISETP.GE.AND P1, PT, R30, R16, PT ;  /* 0x000000101e00720c */ /* 0x000fc60003f26270 */
[----:B------:R-:W1:Y:S01]  /*18c0*/  SHFL.DOWN PT, R42, R20, 0x1, R16 ;  /* 0x08200000142a7989 */ /* 0x000e6200000e0010 */
[----:B0-----:R-:W-:-:S04]  /*18d0*/  VIMNMX R27, PT, PT, R21, R27, PT ;  /* 0x0000001b151b7248 */ /* 0x001fc80003fe0100 */
[-C--:B------:R-:W-:Y:S02]  /*18e0*/  SEL R27, R27, R21.reuse, !P2 ;  /* 0x000000151b1b7207 */ /* 0x080fe40005000000 */
[----:B-1----:R-:W-:Y:S02]  /*18f0*/  SEL R43, R42, RZ, !P1 ;  /* 0x000000ff2a2b7207 */ /* 0x002fe40004800000 */
[----:B------:R-:W-:Y:S02]  /*1900*/  SEL R42, R27, R21, !P1 ;  /* 0x000000151b2a7207 */ /* 0x000fe40004800000 */
[----:B------:R-:W-:Y:S01]  /*1910*/  ISETP.GT.AND P1, PT, R32, R16, PT ;  /* 0x000000102000720c */ /* 0x000fe20003f24270 */
[----:B------:R-:W-:Y:S02]  /*1920*/  IMAD.IADD R43, R20, 0x1, R43 ;  /* 0x00000001142b7824 */ /* 0x000fe400078e022b */
[----:B------:R-:W0:Y:S03]  /*1930*/  SHFL.DOWN PT, R45, R42, 0x2, R16 ;  /* 0x084000002a2d7989 */ /* 0x000e2600000e0010 */
[----:B------:R-:W-:Y:S01]  /*1940*/  ISETP.NE.AND P2, PT, R43, RZ, PT ;  /* 0x000000ff2b00720c */ /* 0x000fe20003f45270 */
[----:B------:R-:W1:Y:S01]  /*1950*/  SHFL.DOWN PT, R27, R43, 0x2, R16 ;  /* 0x084000002b1b7989 */ /* 0x000e6200000e0010 */
[----:B0-----:R-:W-:-:S05]  /*1960*/  VIMNMX R45, PT, PT, R42, R45, PT ;  /* 0x0000002d2a2d7248 */ /* 0x001fca0003fe0100 */
[----:B------:R-:W-:Y:S02]  /*1970*/  @!P1 SEL R42, R45, R42, !P2 ;  /* 0x0000002a2d2a9207 */ /* 0x000fe40005000000 */
[----:B-1----:R-:W-:Y:S02]  /*1980*/  SEL R18, R27, RZ, !P1 ;  /* 0x000000ff1b127207 */ /* 0x002fe40004800000 */
[----:B------:R-:W-:Y:S01]  /*1990*/  ISETP.GT.AND P1, PT, R34, R16, PT ;  /* 0x000000102200720c */ /* 0x000fe20003f24270 */
[----:B------:R-:W0:Y:S02]  /*19a0*/  SHFL.DOWN PT, R45, R42, 0x4, R16 ;  /* 0x088000002a2d7989 */ /* 0x000e2400000e0010 */
[----:B------:R-:W-:-:S05]  /*19b0*/  IMAD.IADD R21, R43, 0x1, R18 ;  /* 0x000000012b157824 */ /* 0x000fca00078e0212 */
[----:B------:R-:W1:Y:S01]  /*19c0*/  SHFL.DOWN PT, R27, R21, 0x4, R16 ;  /* 0x08800000151b7989 */ /* 0x000e6200000e0010 */
[----:B------:R-:W-:Y:S02]  /*19d0*/  ISETP.NE.AND P2, PT, R21, RZ, PT ;  /* 0x000000ff1500720c */ /* 0x000fe40003f45270 */
[----:B0-----:R-:W-:-:S04]  /*19e0*/  VIMNMX R45, PT, PT, R42, R45, PT ;  /* 0x0000002d2a2d7248 */ /* 0x001fc80003fe0100 */
[----:B------:R-:W-:Y:S02]  /*19f0*/  @!P1 SEL R42, R45, R42, !P2 ;  /* 0x0000002a2d2a9207 */ /* 0x000fe40005000000 */
[----:B-1----:R-:W-:-:S03]  /*1a00*/  SEL R18, R27, RZ, !P1 ;  /* 0x000000ff1b127207 */ /* 0x002fc60004800000 */
[----:B------:R-:W0:Y:S01]  /*1a10*/  SHFL.DOWN PT, R45, R42, 0x8, R16 ;  /* 0x090000002a2d7989 */ /* 0x000e2200000e0010 */
[----:B------:R-:W-:Y:S01]  /*1a20*/  ISETP.GT.AND P1, PT, R35, R16, PT ;  /* 0x000000102300720c */ /* 0x000fe20003f24270 */
        /* <DEDUP_REMOVED lines=13> */
[----:B-1----:R-:W-:Y:S02]  /*1b00*/  SEL R21, R21, RZ, !P1 ;  /* 0x000000ff15157207 */ /* 0x002fe40004800000 */
[----:B------:R-:W-:Y:S02]  /*1b10*/  @!P3 VIMNMX R37, PT, PT, R42, R37, PT ;  /* 0x000000252a25b248 */ /* 0x000fe40003fe0100 */
[----:B------:R-:W-:-:S03]  /*1b20*/  IADD3 R33, PT, PT, R20, R21, R33 ;  /* 0x0000001514217210 */ /* 0x000fc60007ffe021 */
[----:B------:R-:W-:-:S07]  /*1b30*/  IMAD.MOV.U32 R20, RZ, RZ, R37 ;  /* 0x000000ffff147224 */ /* 0x000fce00078e0025 */
.L_x_87:
[----:B------:R-:W-:Y:S05]  /*1b40*/  @P4 BRA `(.L_x_16) ;  /* 0xfffffff800f04947 */ /* 0x000fea000383ffff */
.L_x_12:
[----:B------:R-:W-:Y:S01]  /*1b50*/  ISETP.NE.AND P2, PT, R30, RZ, PT ;  /* 0x000000ff1e00720c */ /* 0x000fe20003f45270 */
[----:B------:R-:W-:Y:S01]  /*1b60*/  BSSY.RECONVERGENT B1, `(.L_x_17) ;  /* 0x0000014000017945 */ /* 0x000fe20003800200 */
[----:B------:R-:W-:-:S11]  /*1b70*/  ISETP.NE.AND P1, PT, R24, RZ, PT ;  /* 0x000000ff1800720c */ /* 0x000fd60003f25270 */
[----:B------:R-:W0:Y:S01]  /*1b80*/  @!P2 S2R R16, SR_CgaCtaId ;  /* 0x000000000010a919 */ /* 0x000e220000008800 */
[----:B------:R-:W-:-:S04]  /*1b90*/  @!P2 MOV R5, 0x400 ;  /* 0x000004000005a802 */ /* 0x000fc80000000f00 */
[----:B0-----:R-:W-:Y:S01]  /*1ba0*/  @!P2 LEA R5, R16, R5, 0x18 ;  /* 0x000000051005a211 */ /* 0x001fe200078ec0ff */
[----:B------:R-:W-:Y:S06]  /*1bb0*/  @P1 BRA `(.L_x_18) ;  /* 0x0000000000381947 */ /* 0x000fec0003800000 */
[----:B------:R-:W0:Y:S01]  /*1bc0*/  S2UR UR6, SR_CgaCtaId ;  /* 0x00000000000679c3 */ /* 0x000e220000008800 */
[C---:B------:R-:W-:Y:S01]  /*1bd0*/  ISETP.NE.AND P1, PT, R28.reuse, RZ, PT ;  /* 0x000000ff1c00720c */ /* 0x040fe20003f25270 */
[----:B------:R-:W-:Y:S01]  /*1be0*/  UMOV UR5, 0x400 ;  /* 0x0000040000057882 */ /* 0x000fe20000000000 */
[----:B------:R-:W-:Y:S01]  /*1bf0*/  VIMNMX R16, PT, PT, R19, R20, PT ;  /* 0x0000001413107248 */ /* 0x000fe20003fe0100 */
[----:B------:R-:W-:Y:S02]  /*1c00*/  IMAD.IADD R21, R28, 0x1, R33 ;  /* 0x000000011c157824 */ /* 0x000fe400078e0221 */
[----:B------:R-:W-:Y:S01]  /*1c10*/  IMAD.MOV.U32 R18, RZ, RZ, 0x65 ;  /* 0x00000065ff127424 */ /* 0x000fe200078e00ff */
[----:B------:R-:W-:Y:S01]  /*1c20*/  SEL R17, R16, R19, !P1 ;  /* 0x0000001310117207 */ /* 0x000fe20004800000 */
[----:B------:R-:W-:Y:S02]  /*1c30*/  IMAD.MOV.U32 R19, RZ, RZ, 0x0 ;  /* 0x00000000ff137424 */ /* 0x000fe400078e00ff */
[----:B------:R-:W-:-:S05]  /*1c40*/  IMAD.MOV.U32 R16, RZ, RZ, R21 ;  /* 0x000000ffff107224 */ /* 0x000fca00078e0015 */
[----:B------:R1:W-:Y:S01]  /*1c50*/  ST.E.128.STRONG.GPU desc[UR8][R38.64+0x200], R16 ;  /* 0x0002001026007985 */ /* 0x0003e2000c10fd08 */
[----:B0-----:R-:W-:-:S09]  /*1c60*/  ULEA UR5, UR6, UR5, 0x18 ;  /* 0x0000000506057291 */ /* 0x001fd2000f8ec0ff */
[----:B------:R1:W-:Y:S04]  /*1c70*/  STS.64 [UR5+0x48], R20 ;  /* 0x00004814ff007988 */ /* 0x0003e80008000a05 */
[----:B------:R1:W-:Y:S04]  /*1c80*/  STS [UR5+0x50], R17 ;  /* 0x00005011ff007988 */ /* 0x0003e80008000805 */
[----:B------:R1:W-:Y:S02]  /*1c90*/  STS [UR5+0x44], R33 ;  /* 0x00004421ff007988 */ /* 0x0003e40008000805 */
.L_x_18:
[----:B------:R-:W-:Y:S05]  /*1ca0*/  BSYNC.RECONVERGENT B1 ;  /* 0x0000000000017941 */ /* 0x000fea0003800200 */
.L_x_17:
[----:B------:R0:W-:Y:S01]  /*1cb0*/  @!P2 STS [R5+0x24], R33 ;  /* 0x000024210500a388 */ /* 0x0001e20000000800 */
[----:B------:R-:W-:Y:S02]  /*1cc0*/  @!P2 IMAD.MOV.U32 R15, RZ, RZ, R20 ;  /* 0x000000ffff0fa224 */ /* 0x000fe400078e0014 */
[----:B------:R-:W-:Y:S01]  /*1cd0*/  @!P2 IMAD.MOV.U32 R26, RZ, RZ, R33 ;  /* 0x000000ffff1aa224 */ /* 0x000fe200078e0021 */
[----:B------:R0:W-:Y:S06]  /*1ce0*/  @!P2 STS [R5+0x28], R20 ;  /* 0x000028140500a388 */ /* 0x0001ec0000000800 */
.L_x_6:
[----:B------:R-:W-:Y:S01]  /*1cf0*/  ISETP.NE.AND P1, PT, R24, RZ, PT ;  /* 0x000000ff1800720c */ /* 0x000fe20003f25270 */
[----:B------:R-:W-:Y:S05]  /*1d00*/  WARPSYNC.ALL ;  /* 0x0000000000007948 */ /* 0x000fea0003800000 */
[----:B------:R-:W-:Y:S06]  /*1d10*/  BAR.SYNC.DEFER_BLOCKING 0x0 ;  /* 0x0000000000007b1d */ /* 0x000fec0000010000 */
[----:B------:R-:W-:Y:S04]  /*1d20*/  BSSY.RECONVERGENT B1, `(.L_x_19) ;  /* 0x000000a000017945 */ /* 0x000fe80003800200 */
[----:B------:R-:W-:Y:S05]  /*1d30*/  @!P1 BRA `(.L_x_20) ;  /* 0x0000000000209947 */ /* 0x000fea0003800000 */
[----:B------:R-:W2:Y:S01]  /*1d40*/  S2UR UR6, SR_CgaCtaId ;  /* 0x00000000000679c3 */ /* 0x000ea20000008800 */
[----:B------:R-:W-:Y:S01]  /*1d50*/  UMOV UR5, 0x400 ;  /* 0x0000040000057882 */ /* 0x000fe20000000000 */
[----:B------:R-:W-:Y:S01]  /*1d60*/  ISETP.NE.AND P1, PT, R26, RZ, PT ;  /* 0x000000ff1a00720c */ /* 0x000fe20003f25270 */
[----:B--2---:R-:W-:-:S09]  /*1d70*/  ULEA UR5, UR6, UR5, 0x18 ;  /* 0x0000000506057291 */ /* 0x004fd2000f8ec0ff */
[----:B0-----:R-:W0:Y:S04]  /*1d80*/  LDS R5, [UR5+0x24] ;  /* 0x00002405ff057984 */ /* 0x001e280008000800 */
[----:B-1----:R-:W1:Y:S01]  /*1d90*/  LDS R16, [UR5+0x28] ;  /* 0x00002805ff107984 */ /* 0x002e620008000800 */
[----:B0-----:R-:W-:Y:S01]  /*1da0*/  IMAD.IADD R26, R26, 0x1, R5 ;  /* 0x000000011a1a7824 */ /* 0x001fe200078e0205 */
[----:B-1----:R-:W-:-:S07]  /*1db0*/  @!P1 VIMNMX R15, PT, PT, R15, R16, PT ;  /* 0x000000100f0f9248 */ /* 0x002fce0003fe0100 */
.L_x_20:
[----:B------:R-:W-:Y:S05]  /*1dc0*/  BSYNC.RECONVERGENT B1 ;  /* 0x0000000000017941 */ /* 0x000fea0003800200 */
.L_x_19:
[----:B------:R-:W2:Y:S01]  /*1dd0*/  S2UR UR5, SR_CgaCtaId ;  /* 0x00000000000579c3 */ /* 0x000ea20000008800 */
[----:B------:R-:W-:Y:S01]  /*1de0*/  UMOV UR4, 0x400 ;  /* 0x0000040000047882 */ /* 0x000fe20000000000 */
[----:B------:R-:W-:Y:S01]  /*1df0*/  ISETP.NE.AND P4, PT, R4, R6, PT ;  /* 0x000000060400720c */ /* 0x000fe20003f85270 */
[----:B-1----:R-:W-:Y:S01]  /*1e00*/  IMAD.MOV.U32 R16, RZ, RZ, R26 ;  /* 0x000000ffff107224 */ /* 0x002fe200078e001a */
[----:B------:R-:W-:Y:S02]  /*1e10*/  ISETP.NE.AND P3, PT, R6, R8, PT ;  /* 0x000000080600720c */ /* 0x000fe40003f65270 */
[----:B------:R-:W-:Y:S02]  /*1e20*/  ISETP.NE.AND P2, PT, R8, R10, PT ;  /* 0x0000000a0800720c */ /* 0x000fe40003f45270 */
[----:B------:R-:W-:Y:S02]  /*1e30*/  @!P0 VIMNMX R2, PT, PT, R2, R15, PT ;  /* 0x0000000f02028248 */ /* 0x000fe40003fe0100 */
[----:B------:R-:W-:-:S03]  /*1e40*/  ISETP.NE.AND P1, PT, R10, R12, PT ;  /* 0x0000000c0a00720c */ /* 0x000fc60003f25270 */
[----:B0-----:R-:W-:Y:S02]  /*1e50*/  IMAD.MOV.U32 R5, RZ, RZ, R2 ;  /* 0x000000ffff057224 */ /* 0x001fe400078e0002 */
[----:B------:R-:W-:-:S04]  /*1e60*/  @!P4 VIMNMX R7, PT, PT, R7, R2, PT ;  /* 0x000000020707c248 */ /* 0x000fc80003fe0100 */
[----:B------:R-:W-:-:S04]  /*1e70*/  @!P3 VIMNMX R9, PT, PT, R9, R7, PT ;  /* 0x000000070909b248 */ /* 0x000fc80003fe0100 */
[----:B------:R-:W-:Y:S01]  /*1e80*/  @!P2 VIMNMX R11, PT, PT, R11, R9, PT ;  /* 0x000000090b0ba248 */ /* 0x000fe20003fe0100 */
[----:B--2---:R-:W-:-:S03]  /*1e90*/  ULEA UR4, UR5, UR4, 0x18 ;  /* 0x0000000405047291 */ /* 0x004fc6000f8ec0ff */
[----:B------:R-:W-:-:S06]  /*1ea0*/  @!P1 VIMNMX R13, PT, PT, R13, R11, PT ;  /* 0x0000000b0d0d9248 */ /* 0x000fcc0003fe0100 */
[----:B------:R-:W0:Y:S04]  /*1eb0*/  LDS R20, [UR4+0x54] ;  /* 0x00005404ff147984 */ /* 0x000e280008000800 */
[----:B------:R-:W1:Y:S02]  /*1ec0*/  LDS R18, [UR4+0x44] ;  /* 0x00004404ff127984 */ /* 0x000e640008000800 */
.L_x_5:
[----:B------:R-:W-:Y:S05]  /*1ed0*/  BSYNC B0 ;  /* 0x0000000000007941 */ /* 0x000fea0003800000 */
.L_x_3:
[----:B------:R-:W-:Y:S02]  /*1ee0*/  SEL R43, RZ, 0x1, !P0 ;  /* 0x00000001ff2b7807 */ /* 0x000fe40004000000 */
[----:B------:R-:W-:Y:S02]  /*1ef0*/  ISETP.NE.AND P1, PT, R4, R6, PT ;  /* 0x000000060400720c */ /* 0x000fe40003f25270 */
[----:B------:R-:W-:Y:S01]  /*1f00*/  ISETP.NE.AND P2, PT, R6, R8, PT ;  /* 0x000000080600720c */ /* 0x000fe20003f45270 */
[----:B------:R-:W-:Y:S01]  /*1f10*/  IMAD.IADD R43, R43, 0x1, R26 ;  /* 0x000000012b2b7824 */ /* 0x000fe200078e021a */
[----:B------:R-:W-:Y:S02]  /*1f20*/  SEL R2, RZ, 0x1, !P1 ;  /* 0x00000001ff027807 */ /* 0x000fe40004800000 */
[----:B0-----:R-:W-:Y:S02]  /*1f30*/  ISETP.GE.U32.AND P1, PT, R20, 0x81, PT ;  /* 0x000000811400780c */ /* 0x001fe40003f26070 */
[----:B--2---:R-:W-:Y:S01]  /*1f40*/  SEL R22, RZ, 0x1, !P2 ;  /* 0x00000001ff167807 */ /* 0x004fe20005000000 */
[----:B------:R-:W-:-:S04]  /*1f50*/  IMAD.IADD R41, R2, 0x1, R43 ;  /* 0x0000000102297824 */ /* 0x000fc800078e022b */
[----:B------:R-:W-:-:S04]  /*1f60*/  IMAD.IADD R39, R22, 0x1, R41 ;  /* 0x0000000116277824 */ /* 0x000fc800078e0229 */
[----:B------:R-:W-:-:S04]  /*1f70*/  IMAD.IADD R17, R0, 0x1, R39 ;  /* 0x0000000100117824 */ /* 0x000fc800078e0227 */
[----:B------:R-:W-:Y:S01]  /*1f80*/  IMAD.IADD R0, R3, 0x1, R17 ;  /* 0x0000000103007824 */ /* 0x000fe200078e0211 */
[----:B------:R-:W-:Y:S06]  /*1f90*/  @!P1 BRA `(.L_x_21) ;  /* 0x0000000400709947 */ /* 0x000fec0003800000 */
[----:B------:R-:W-:Y:S01]  /*1fa0*/  BAR.SYNC.DEFER_BLOCKING 0x0 ;  /* 0x0000000000007b1d */ /* 0x000fe20000010000 */
[----:B------:R-:W-:Y:S01]  /*1fb0*/  ISETP.NE.AND P1, PT, R4, R6, PT ;  /* 0x000000060400720c */ /* 0x000fe20003f25270 */
[----:B-1----:R-:W-:Y:S01]  /*1fc0*/  @P0 IMAD.IADD R16, R16, 0x1, -R18 ;  /* 0x0000000110100824 */ /* 0x002fe200078e0a12 */
[----:B------:R-:W-:Y:S02]  /*1fd0*/  ISETP.NE.AND P2, PT, R6, R8, PT ;  /* 0x000000080600720c */ /* 0x000fe40003f45270 */
[----:B------:R-:W-:Y:S02]  /*1fe0*/  ISETP.NE.AND P3, PT, R8, R10, PT ;  /* 0x0000000a0800720c */ /* 0x000fe40003f65270 */
[----:B------:R-:W-:Y:S02]  /*1ff0*/  ISETP.NE.AND P4, PT, R10, R12, PT ;  /* 0x0000000c0a00720c */ /* 0x000fe40003f85270 */
[----:B------:R-:W-:Y:S02]  /*2000*/  ISETP.NE.AND P5, PT, R12, R25, PT ;  /* 0x000000190c00720c */ /* 0x000fe40003fa5270 */
[----:B------:R-:W-:-:S03]  /*2010*/  @P0 LEA R16, R16, UR4, 0x3 ;  /* 0x0000000410100c11 */ /* 0x000fc6000f8e18ff */
[--C-:B------:R-:W-:Y:S02]  /*2020*/  @P1 IMAD.IADD R43, R43, 0x1, -R18.reuse ;  /* 0x000000012b2b1824 */ /* 0x100fe400078e0a12 */
[--C-:B------:R-:W-:Y:S02]  /*2030*/  @P2 IMAD.IADD R41, R41, 0x1, -R18.reuse ;  /* 0x0000000129292824 */ /* 0x100fe400078e0a12 */
[--C-:B------:R-:W-:Y:S01]  /*2040*/  @P3 IMAD.IADD R39, R39, 0x1, -R18.reuse ;  /* 0x0000000127273824 */ /* 0x100fe200078e0a12 */
[----:B------:R-:W-:Y:S01]  /*2050*/  @P1 LEA R43, R43, UR4, 0x3 ;  /* 0x000000042b2b1c11 */ /* 0x000fe2000f8e18ff */
[--C-:B------:R-:W-:Y:S01]  /*2060*/  @P4 IMAD.IADD R17, R17, 0x1, -R18.reuse ;  /* 0x0000000111114824 */ /* 0x100fe200078e0a12 */
[----:B------:R-:W-:Y:S01]  /*2070*/  @P2 LEA R41, R41, UR4, 0x3 ;  /* 0x0000000429292c11 */ /* 0x000fe2000f8e18ff */
[----:B------:R-:W-:Y:S01]  /*2080*/  @P5 IMAD.IADD R0, R0, 0x1, -R18 ;  /* 0x0000000100005824 */ /* 0x000fe200078e0a12 */
[----:B------:R-:W-:Y:S01]  /*2090*/  @P3 LEA R39, R39, UR4, 0x3 ;  /* 0x0000000427273c11 */ /* 0x000fe2000f8e18ff */
[----:B------:R0:W-:Y:S01]  /*20a0*/  @P0 STS.64 [R16], R14 ;  /* 0x0000000e10000388 */ /* 0x0001e20000000a00 */
[----:B------:R-:W-:-:S02]  /*20b0*/  @P4 LEA R17, R17, UR4, 0x3 ;  /* 0x0000000411114c11 */ /* 0x000fc4000f8e18ff */
[----:B------:R-:W-:Y:S01]  /*20c0*/  @P5 LEA R0, R0, UR4, 0x3 ;  /* 0x0000000400005c11 */ /* 0x000fe2000f8e18ff */
[----:B------:R0:W-:Y:S01]  /*20d0*/  @P1 STS.64 [R43], R4 ;  /* 0x000000042b001388 */ /* 0x0001e20000000a00 */
[----:B------:R-:W-:-:S03]  /*20e0*/  ISETP.GE.U32.AND P0, PT, R24, R20, PT ;  /* 0x000000141800720c */ /* 0x000fc60003f06070 */
[----:B------:R0:W-:Y:S04]  /*20f0*/  @P2 STS.64 [R41], R6 ;  /* 0x0000000629002388 */ /* 0x0001e80000000a00 */
[----:B------:R0:W-:Y:S04]  /*2100*/  @P3 STS.64 [R39], R8 ;  /* 0x0000000827003388 */ /* 0x0001e80000000a00 */
[----:B------:R0:W-:Y:S04]  /*2110*/  @P4 STS.64 [R17], R10 ;  /* 0x0000000a11004388 */ /* 0x0001e80000000a00 */
[----:B------:R0:W-:Y:S01]  /*2120*/  @P5 STS.64 [R0], R12 ;  /* 0x0000000c00005388 */ /* 0x0001e20000000a00 */
[----:B------:R-:W-:Y:S06]  /*2130*/  BAR.SYNC.DEFER_BLOCKING 0x0 ;  /* 0x0000000000007b1d */ /* 0x000fec0000010000 */
[----:B------:R-:W-:Y:S05]  /*2140*/  @P0 EXIT ;  /* 0x000000000000094d */ /* 0x000fea0003800000 */
[----:B------:R-:W-:Y:S01]  /*2150*/  LOP3.LUT R3, RZ, R24, RZ, 0x33, !PT ;  /* 0x00000018ff037212 */ /* 0x000fe200078e33ff */
[----:B------:R-:W-:Y:S04]  /*2160*/  BSSY.RECONVERGENT B0, `(.L_x_22) ;  /* 0x000001a000007945 */ /* 0x000fe80003800200 */
[----:B0-----:R-:W-:-:S05]  /*2170*/  IMAD.IADD R0, R3, 0x1, R20 ;  /* 0x0000000103007824 */ /* 0x001fca00078e0214 */
[C---:B------:R-:W-:Y:S02]  /*2180*/  LOP3.LUT R2, R0.reuse, 0x180, RZ, 0xc0, !PT ;  /* 0x0000018000027812 */ /* 0x040fe400078ec0ff */
[----:B------:R-:W-:Y:S02]  /*2190*/  ISETP.GE.U32.AND P1, PT, R0, 0x180, PT ;  /* 0x000001800000780c */ /* 0x000fe40003f26070 */
[----:B------:R-:W-:-:S13]  /*21a0*/  ISETP.NE.AND P0, PT, R2, 0x180, PT ;  /* 0x000001800200780c */ /* 0x000fda0003f05270 */
[----:B------:R-:W-:Y:S05]  /*21b0*/  @!P0 BRA `(.L_x_23) ;  /* 0x0000000000508947 */ /* 0x000fea0003800000 */
[----:B------:R-:W0:Y:S01]  /*21c0*/  LDC.64 R6, c[0x0][0x388] ;  /* 0x0000e200ff067b82 */ /* 0x000e220000000a00 */
[----:B------:R-:W-:Y:S01]  /*21d0*/  LEA.HI R0, R0, 0x1, RZ, 0x19 ;  /* 0x0000000100007811 */ /* 0x000fe200078fc8ff */
[C---:B------:R-:W-:Y:S01]  /*21e0*/  IMAD.IADD R11, R24.reuse, 0x1, R18 ;  /* 0x00000001180b7824 */ /* 0x040fe200078e0212 */
[----:B------:R-:W-:-:S03]  /*21f0*/  LEA R10, R24, UR4, 0x3 ;  /* 0x00000004180a7c11 */ /* 0x000fc6000f8e18ff */
[C---:B------:R-:W-:Y:S01]  /*2200*/  IMAD.SHL.U32 R2, R0.reuse, 0x80, RZ ;  /* 0x0000008000027824 */ /* 0x040fe200078e00ff */
[----:B------:R-:W-:Y:S01]  /*2210*/  LOP3.LUT R0, R0, 0x3, RZ, 0xc0, !PT ;  /* 0x0000000300007812 */ /* 0x000fe200078ec0ff */
[----:B------:R-:W1:Y:S03]  /*2220*/  LDC.64 R8, c[0x0][0x398] ;  /* 0x0000e600ff087b82 */ /* 0x000e660000000a00 */
[----:B------:R-:W-:Y:S01]  /*2230*/  LOP3.LUT R3, R2, 0x180, RZ, 0xc0, !PT ;  /* 0x0000018002037812 */ /* 0x000fe200078ec0ff */
[----:B------:R-:W-:-:S04]  /*2240*/  IMAD.MOV R0, RZ, RZ, -R0 ;  /* 0x000000ffff007224 */ /* 0x000fc800078e0a00 */
[----:B------:R-:W-:-:S07]  /*2250*/  IMAD.IADD R24, R24, 0x1, R3 ;  /* 0x0000000118187824 */ /* 0x000fce00078e0203 */
.L_x_24:
[----:B--2---:R2:W3:Y:S01]  /*2260*/  LDS.64 R12, [R10] ;  /* 0x000000000a0c7984 */ /* 0x0044e20000000a00 */
[----:B0-----:R-:W-:-:S04]  /*2270*/  IMAD.WIDE.U32 R2, R11, 0x4, R6 ;  /* 0x000000040b027825 */ /* 0x001fc800078e0006 */
[----:B-1----:R-:W-:-:S04]  /*2280*/  IMAD.WIDE.U32 R4, R11, 0x4, R8 ;  /* 0x000000040b047825 */ /* 0x002fc800078e0008 */
[----:B------:R-:W-:Y:S02]  /*2290*/  VIADD R0, R0, 0x1 ;  /* 0x0000000100007836 */ /* 0x000fe40000000000 */
[----:B------:R-:W-:Y:S02]  /*22a0*/  VIADD R11, R11, 0x80 ;  /* 0x000000800b0b7836 */ /* 0x000fe40000000000 */
[----:B--2---:R-:W-:Y:S01]  /*22b0*/  VIADD R10, R10, 0x400 ;  /* 0x000004000a0a7836 */ /* 0x004fe20000000000 */
[----:B------:R-:W-:Y:S01]  /*22c0*/  ISETP.NE.AND P0, PT, R0, RZ, PT ;  /* 0x000000ff0000720c */ /* 0x000fe20003f05270 */
[----:B---3--:R2:W-:Y:S04]  /*22d0*/  STG.E desc[UR8][R2.64], R12 ;  /* 0x0000000c02007986 */ /* 0x0085e8000c101908 */
[----:B------:R2:W-:Y:S08]  /*22e0*/  STG.E desc[UR8][R4.64], R13 ;  /* 0x0000000d04007986 */ /* 0x0005f0000c101908 */
[----:B------:R-:W-:Y:S05]  /*22f0*/  @P0 BRA `(.L_x_24) ;  /* 0xfffffffc00d80947 */ /* 0x000fea000383ffff */
.L_x_23:
[----:B------:R-:W-:Y:S05]  /*2300*/  BSYNC.RECONVERGENT B0 ;  /* 0x0000000000007941 */ /* 0x000fea0003800200 */
.L_x_22:
[----:B------:R-:W-:Y:S05]  /*2310*/  @!P1 EXIT ;  /* 0x000000000000994d */ /* 0x000fea0003800000 */
[----:B--2---:R-:W0:Y:S01]  /*2320*/  LDC.64 R2, c[0x0][0x388] ;  /* 0x0000e200ff027b82 */ /* 0x004e220000000a00 */
[----:B------:R-:W-:Y:S01]  /*2330*/  LEA R0, R24, UR4, 0x3 ;  /* 0x0000000418007c11 */ /* 0x000fe2000f8e18ff */
[----:B------:R-:W-:Y:S02]  /*2340*/  IMAD.IADD R21, R18, 0x1, R24 ;  /* 0x0000000112157824 */ /* 0x000fe400078e0218 */
[----:B------:R-:W-:Y:S02]  /*2350*/  VIADD R24, R24, 0x100 ;  /* 0x0000010018187836 */ /* 0x000fe40000000000 */
[----:B------:R-:W-:Y:S02]  /*2360*/  VIADD R0, R0, 0x800 ;  /* 0x0000080000007836 */ /* 0x000fe40000000000 */
[----:B------:R-:W1:Y:S05]  /*2370*/  LDC.64 R4, c[0x0][0x398] ;  /* 0x0000e600ff047b82 */ /* 0x000e6a0000000a00 */
.L_x_25:
[----:B-1----:R-:W2:Y:S01]  /*2380*/  LDS.64 R26, [R0+-0x800] ;  /* 0xfff80000001a7984 */ /* 0x002ea20000000a00 */
[C---:B------:R-:W-:Y:S02]  /*2390*/  VIADD R13, R21.reuse, 0x80 ;  /* 0x00000080150d7836 */ /* 0x040fe40000000000 */
[C---:B0-----:R-:W-:Y:S01]  /*23a0*/  IMAD.WIDE.U32 R6, R21.reuse, 0x4, R2 ;  /* 0x0000000415067825 */ /* 0x041fe200078e0002 */
[----:B------:R-:W0:Y:S03]  /*23b0*/  LDS.64 R28, [R0+-0x400] ;  /* 0xfffc0000001c7984 */ /* 0x000e260000000a00 */
[C---:B------:R-:W-:Y:S01]  /*23c0*/  VIADD R17, R21.reuse, 0x100 ;  /* 0x0000010015117836 */ /* 0x040fe20000000000 */
[----:B------:R-:W3:Y:S01]  /*23d0*/  LDS.64 R30, [R0] ;  /* 0x00000000001e7984 */ /* 0x000ee20000000a00 */
[----:B-1----:R-:W-:-:S03]  /*23e0*/  IMAD.WIDE.U32 R8, R21, 0x4, R4 ;  /* 0x0000000415087825 */ /* 0x002fc600078e0004 */
[----:B------:R1:W4:Y:S01]  /*23f0*/  LDS.64 R32, [R0+0x400] ;  /* 0x0004000000207984 */ /* 0x0003220000000a00 */
[----:B------:R-:W-:-:S04]  /*2400*/  IMAD.WIDE.U32 R10, R13, 0x4, R2 ;  /* 0x000000040d0a7825 */ /* 0x000fc800078e0002 */
[----:B------:R-:W-:Y:S02]  /*2410*/  VIADD R23, R21, 0x180 ;  /* 0x0000018015177836 */ /* 0x000fe40000000000 */
[----:B------:R-:W-:-:S04]  /*2420*/  IMAD.WIDE.U32 R12, R13, 0x4, R4 ;  /* 0x000000040d0c7825 */ /* 0x000fc800078e0004 */
[----:B------:R-:W-:-:S04]  /*2430*/  IMAD.WIDE.U32 R14, R17, 0x4, R2 ;  /* 0x00000004110e7825 */ /* 0x000fc800078e0002 */
[----:B------:R-:W-:-:S04]  /*2440*/  IMAD.WIDE.U32 R16, R17, 0x4, R4 ;  /* 0x0000000411107825 */ /* 0x000fc800078e0004 */
[----:B------:R-:W-:-:S04]  /*2450*/  IMAD.WIDE.U32 R18, R23, 0x4, R2 ;  /* 0x0000000417127825 */ /* 0x000fc800078e0002 */
[----:B------:R-:W-:-:S04]  /*2460*/  IMAD.WIDE.U32 R22, R23, 0x4, R4 ;  /* 0x0000000417167825 */ /* 0x000fc800078e0004 */
[----:B------:R-:W-:Y:S01]  /*2470*/  VIADD R21, R21, 0x200 ;  /* 0x0000020015157836 */ /* 0x000fe20000000000 */
[----:B--2---:R2:W-:Y:S01]  /*2480*/  STG.E desc[UR8][R6.64], R26 ;  /* 0x0000001a06007986 */ /* 0x0045e2000c101908 */
[----:B-1----:R-:W-:-:S03]  /*2490*/  VIADD R0, R0, 0x1000 ;  /* 0x0000100000007836 */ /* 0x002fc60000000000 */
[----:B------:R1:W-:Y:S04]  /*24a0*/  STG.E desc[UR8][R8.64], R27 ;  /* 0x0000001b08007986 */ /* 0x0003e8000c101908 */
[----:B0-----:R1:W-:Y:S04]  /*24b0*/  STG.E desc[UR8][R10.64], R28 ;  /* 0x0000001c0a007986 */ /* 0x0013e8000c101908 */
[----:B------:R1:W-:Y:S01]  /*24c0*/  STG.E desc[UR8][R12.64], R29 ;  /* 0x0000001d0c007986 */ /* 0x0003e2000c101908 */
[C---:B--2---:R-:W-:Y:S02]  /*24d0*/  VIADD R7, R24.reuse, 0x100 ;  /* 0x0000010018077836 */ /* 0x044fe40000000000 */
[----:B------:R-:W-:Y:S01]  /*24e0*/  VIADD R24, R24, 0x200 ;  /* 0x0000020018187836 */ /* 0x000fe20000000000 */
[----:B---3--:R1:W-:Y:S02]  /*24f0*/  STG.E desc[UR8][R14.64], R30 ;  /* 0x0000001e0e007986 */ /* 0x0083e4000c101908 */
[----:B------:R-:W-:-:S02]  /*2500*/  ISETP.GE.U32.AND P0, PT, R7, R20, PT ;  /* 0x000000140700720c */ /* 0x000fc40003f06070 */
[----:B------:R1:W-:Y:S04]  /*2510*/  STG.E desc[UR8][R16.64], R31 ;  /* 0x0000001f10007986 */ /* 0x0003e8000c101908 */
[----:B----4-:R1:W-:Y:S04]  /*2520*/  STG.E desc[UR8][R18.64], R32 ;  /* 0x0000002012007986 */ /* 0x0103e8000c101908 */
[----:B------:R1:W-:Y:S03]  /*2530*/  STG.E desc[UR8][R22.64], R33 ;  /* 0x0000002116007986 */ /* 0x0003e6000c101908 */
[----:B------:R-:W-:Y:S05]  /*2540*/  @!P0 BRA `(.L_x_25) ;  /* 0xfffffffc008c8947 */ /* 0x000fea000383ffff */
[----:B------:R-:W-:Y:S05]  /*2550*/  EXIT ;  /* 0x000000000000794d */ /* 0x000fea0003800000 */
.L_x_21:
[----:B------:R-:W-:Y:S01]  /*2560*/  ISETP.NE.AND P1, PT, R4, R6, PT ;  /* 0x000000060400720c */ /* 0x000fe20003f25270 */
[----:B------:R-:W0:Y:S01]  /*2570*/  @P0 LDC.64 R36, c[0x0][0x388] ;  /* 0x0000e200ff240b82 */ /* 0x000e220000000a00 */
[----:B------:R-:W-:Y:S02]  /*2580*/  ISETP.NE.AND P2, PT, R6, R8, PT ;  /* 0x000000080600720c */ /* 0x000fe40003f45270 */
[----:B------:R-:W-:Y:S02]  /*2590*/  ISETP.NE.AND P3, PT, R8, R10, PT ;  /* 0x0000000a0800720c */ /* 0x000fe40003f65270 */
[----:B------:R-:W-:Y:S02]  /*25a0*/  ISETP.NE.AND P4, PT, R10, R12, PT ;  /* 0x0000000c0a00720c */ /* 0x000fe40003f85270 */
[----:B------:R-:W-:Y:S01]  /*25b0*/  ISETP.NE.AND P5, PT, R12, R25, PT ;  /* 0x000000190c00720c */ /* 0x000fe20003fa5270 */
[----:B------:R-:W2:Y:S08]  /*25c0*/  @P0 LDC.64 R2, c[0x0][0x398] ;  /* 0x0000e600ff020b82 */ /* 0x000eb00000000a00 */
[----:B-1----:R-:W1:Y:S08]  /*25d0*/  @P1 LDC.64 R18, c[0x0][0x388] ;  /* 0x0000e200ff121b82 */ /* 0x002e700000000a00 */
[----:B------:R-:W3:Y:S01]  /*25e0*/  @P1 LDC.64 R20, c[0x0][0x398] ;  /* 0x0000e600ff141b82 */ /* 0x000ee20000000a00 */
[----:B0-----:R-:W-:-:S05]  /*25f0*/  @P0 IMAD.WIDE.U32 R36, R16, 0x4, R36 ;  /* 0x0000000410240825 */ /* 0x001fca00078e0024 */
[----:B------:R0:W-:Y:S02]  /*2600*/  @P0 STG.E desc[UR8][R36.64], R14 ;  /* 0x0000000e24000986 */ /* 0x0001e4000c101908 */
[----:B------:R-:W4:Y:S01]  /*2610*/  @P2 LDC.64 R22, c[0x0][0x388] ;  /* 0x0000e200ff162b82 */ /* 0x000f220000000a00 */
[----:B--2---:R-:W-:-:S05]  /*2620*/  @P0 IMAD.WIDE.U32 R2, R16, 0x4, R2 ;  /* 0x0000000410020825 */ /* 0x004fca00078e0002 */
[----:B------:R0:W-:Y:S02]  /*2630*/  @P0 STG.E desc[UR8][R2.64], R15 ;  /* 0x0000000f02000986 */ /* 0x0001e4000c101908 */
[----:B------:R-:W2:Y:S01]  /*2640*/  @P2 LDC.64 R26, c[0x0][0x398] ;  /* 0x0000e600ff1a2b82 */ /* 0x000ea20000000a00 */
[----:B-1----:R-:W-:-:S05]  /*2650*/  @P1 IMAD.WIDE.U32 R18, R43, 0x4, R18 ;  /* 0x000000042b121825 */ /* 0x002fca00078e0012 */
[----:B------:R0:W-:Y:S02]  /*2660*/  @P1 STG.E desc[UR8][R18.64], R4 ;  /* 0x0000000412001986 */ /* 0x0001e4000c101908 */
[----:B------:R-:W1:Y:S01]  /*2670*/  @P3 LDC.64 R28, c[0x0][0x388] ;  /* 0x0000e200ff1c3b82 */ /* 0x000e620000000a00 */
[----:B---3--:R-:W-:-:S05]  /*2680*/  @P1 IMAD.WIDE.U32 R20, R43, 0x4, R20 ;  /* 0x000000042b141825 */ /* 0x008fca00078e0014 */
[----:B------:R0:W-:Y:S02]  /*2690*/  @P1 STG.E desc[UR8][R20.64], R5 ;  /* 0x0000000514001986 */ /* 0x0001e4000c101908 */
[----:B------:R-:W3:Y:S01]  /*26a0*/  @P3 LDC.64 R30, c[0x0][0x398] ;  /* 0x0000e600ff1e3b82 */ /* 0x000ee20000000a00 */
[----:B----4-:R-:W-:-:S05]  /*26b0*/  @P2 IMAD.WIDE.U32 R22, R41, 0x4, R22 ;  /* 0x0000000429162825 */ /* 0x010fca00078e0016 */
[----:B------:R0:W-:Y:S02]  /*26c0*/  @P2 STG.E desc[UR8][R22.64], R6 ;  /* 0x0000000616002986 */ /* 0x0001e4000c101908 */
[----:B------:R-:W4:Y:S01]  /*26d0*/  @P4 LDC.64 R32, c[0x0][0x388] ;  /* 0x0000e200ff204b82 */ /* 0x000f220000000a00 */
[----:B--2---:R-:W-:-:S05]  /*26e0*/  @P2 IMAD.WIDE.U32 R26, R41, 0x4, R26 ;  /* 0x00000004291a2825 */ /* 0x004fca00078e001a */
[----:B------:R0:W-:Y:S02]  /*26f0*/  @P2 STG.E desc[UR8][R26.64], R7 ;  /* 0x000000071a002986 */ /* 0x0001e4000c101908 */
[----:B------:R-:W2:Y:S01]  /*2700*/  @P4 LDC.64 R34, c[0x0][0x398] ;  /* 0x0000e600ff224b82 */ /* 0x000ea20000000a00 */
[----:B-1----:R-:W-:-:S05]  /*2710*/  @P3 IMAD.WIDE.U32 R28, R39, 0x4, R28 ;  /* 0x00000004271c3825 */ /* 0x002fca00078e001c */
[----:B------:R0:W-:Y:S01]  /*2720*/  @P3 STG.E desc[UR8][R28.64], R8 ;  /* 0x000000081c003986 */ /* 0x0001e2000c101908 */
[----:B---3--:R-:W-:-:S05]  /*2730*/  @P3 IMAD.WIDE.U32 R30, R39, 0x4, R30 ;  /* 0x00000004271e3825 */ /* 0x008fca00078e001e */
[----:B------:R0:W-:Y:S01]  /*2740*/  @P3 STG.E desc[UR8][R30.64], R9 ;  /* 0x000000091e003986 */ /* 0x0001e2000c101908 */
[----:B----4-:R-:W-:-:S05]  /*2750*/  @P4 IMAD.WIDE.U32 R32, R17, 0x4, R32 ;  /* 0x0000000411204825 */ /* 0x010fca00078e0020 */
[----:B------:R0:W-:Y:S01]  /*2760*/  @P4 STG.E desc[UR8][R32.64], R10 ;  /* 0x0000000a20004986 */ /* 0x0001e2000c101908 */
[----:B--2---:R-:W-:-:S05]  /*2770*/  @P4 IMAD.WIDE.U32 R34, R17, 0x4, R34 ;  /* 0x0000000411224825 */ /* 0x004fca00078e0022 */
[----:B------:R0:W-:Y:S01]  /*2780*/  @P4 STG.E desc[UR8][R34.64], R11 ;  /* 0x0000000b22004986 */ /* 0x0001e2000c101908 */
[----:B------:R-:W-:Y:S05]  /*2790*/  @!P5 EXIT ;  /* 0x000000000000d94d */ /* 0x000fea0003800000 */
[----:B0-----:R-:W0:Y:S08]  /*27a0*/  LDC.64 R2, c[0x0][0x388] ;  /* 0x0000e200ff027b82 */ /* 0x001e300000000a00 */
[----:B------:R-:W1:Y:S01]  /*27b0*/  LDC.64 R4, c[0x0][0x398] ;  /* 0x0000e600ff047b82 */ /* 0x000e620000000a00 */
[----:B0-----:R-:W-:-:S05]  /*27c0*/  IMAD.WIDE.U32 R2, R0, 0x4, R2 ;  /* 0x0000000400027825 */ /* 0x001fca00078e0002 */
[----:B------:R-:W-:Y:S01]  /*27d0*/  STG.E desc[UR8][R2.64], R12 ;  /* 0x0000000c02007986 */ /* 0x000fe2000c101908 */
[----:B-1----:R-:W-:-:S05]  /*27e0*/  IMAD.WIDE.U32 R4, R0, 0x4, R4 ;  /* 0x0000000400047825 */ /* 0x002fca00078e0004 */
[----:B------:R-:W-:Y:S01]  /*27f0*/  STG.E desc[UR8][R4.64], R13 ;  /* 0x0000000d04007986 */ /* 0x000fe2000c101908 */
[----:B------:R-:W-:Y:S05]  /*2800*/  EXIT ;  /* 0x000000000000794d */ /* 0x000fea0003800000 */
.L_x_0:
[----:B------:R-:W-:-:S13]  /*2810*/  ISETP.NE.AND P0, PT, R0, RZ, PT ;  /* 0x000000ff0000720c */ /* 0x000fda0003f05270 */
[----:B------:R-:W-:Y:S05]  /*2820*/  @!P0 EXIT ;  /* 0x000000000000894d */ /* 0x000fea0003800000 */
[----:B------:R-:W0:Y:S01]  /*2830*/  S2R R32, SR_TID.X ;  /* 0x0000000000207919 */ /* 0x000e220000002100 */
[----:B------:R-:W1:Y:S01]  /*2840*/  LDCU.64 UR4, c[0x0][0x380] ;  /* 0x00007000ff0477ac */ /* 0x000e620008000a00 */
[----:B0-----:R-:W-:-:S04]  /*2850*/  IMAD R25, R32, 0x6, RZ ;  /* 0x0000000620197824 */ /* 0x001fc800078e02ff */
[----:B------:R-:W-:Y:S01]  /*2860*/  VIADD R23, R25, 0x5 ;  /* 0x0000000519177836 */ /* 0x000fe20000000000 */
[----:B------:R-:W-:-:S05]  /*2870*/  IADD3 R6, P0, PT, R2, R25, RZ ;  /* 0x0000001902067210 */ /* 0x000fca0007f1e0ff */
[----:B------:R-:W-:Y:S01]  /*2880*/  IMAD.X R7, RZ, RZ, RZ, P0 ;  /* 0x000000ffff077224 */ /* 0x000fe200000e06ff */
[----:B------:R-:W-:Y:S01]  /*2890*/  ISETP.GE.U32.AND P0, PT, R23, R0, PT ;  /* 0x000000001700720c */ /* 0x000fe20003f06070 */
[----:B------:R-:W-:-:S03]  /*28a0*/  IMAD.SHL.U32 R16, R6, 0x4, RZ ;  /* 0x0000000406107824 */ /* 0x000fc600078e00ff */
[----:B------:R-:W-:Y:S02]  /*28b0*/  SHF.L.U64.HI R9, R6, 0x2, R7 ;  /* 0x0000000206097819 */ /* 0x000fe40000010207 */
[----:B-1----:R-:W-:-:S04]  /*28c0*/  IADD3 R18, P1, PT, R16, UR4, RZ ;  /* 0x0000000410127c10 */ /* 0x002fc8000ff3e0ff */
[----:B------:R-:W-:Y:S02]  /*28d0*/  IADD3.X R19, PT, PT, R9, UR5, RZ, P1, !PT ;  /* 0x0000000509137c10 */ /* 0x000fe40008ffe4ff */
[----:B------:R-:W-:-:S03]  /*28e0*/  ISETP.GE.U32.AND P1, PT, R25, R0, PT ;  /* 0x000000001900720c */ /* 0x000fc60003f26070 */
[----:B------:R0:W5:Y:S01]  /*28f0*/  @!P0 LDG.E R3, desc[UR8][R18.64+0x14] ;  /* 0x0000140812038981 */ /* 0x000162000c1e1900 */
[----:B------:R-:W-:Y:S01]  /*2900*/  ISETP.NE.AND P2, PT, R32, RZ, PT ;  /* 0x000000ff2000720c */ /* 0x000fe20003f45270 */
[----:B------:R-:W-:Y:S01]  /*2910*/  BSSY.RECONVERGENT B0, `(.L_x_26) ;  /* 0x000000c000007945 */ /* 0x000fe20003800200 */
[----:B------:R-:W-:-:S07]  /*2920*/  VIADD R11, R25, 0x1 ;  /* 0x00000001190b7836 */ /* 0x000fce0000000000 */
[----:B------:R0:W5:Y:S01]  /*2930*/  @!P1 LDG.E R4, desc[UR8][R18.64] ;  /* 0x0000000812049981 */ /* 0x000162000c1e1900 */
[----:B------:R-:W-:-:S03]  /*2940*/  P2R R6, PR, RZ, 0x4 ;  /* 0x00000004ff067803 */ /* 0x000fc60000000000 */
[----:B------:R-:W-:Y:S05]  /*2950*/  @P2 BRA `(.L_x_27) ;  /* 0x00000000001c2947 */ /* 0x000fea0003800000 */
[----:B------:R-:W-:Y:S01]  /*2960*/  ISETP.NE.AND P2, PT, R5, RZ, PT ;  /* 0x000000ff0500720c */ /* 0x000fe20003f45270 */
[----:B-----5:R-:W-:-:S12]  /*2970*/  IMAD.MOV.U32 R6, RZ, RZ, R4 ;  /* 0x000000ffff067224 */ /* 0x020fd800078e0004 */
[----:B------:R-:W-:Y:S05]  /*2980*/  @!P2 BRA `(.L_x_27) ;  /* 0x000000000010a947 */ /* 0x000fea0003800000 */
[----:B------:R-:W1:Y:S01]  /*2990*/  LDC.64 R6, c[0x0][0x380] ;  /* 0x0000e000ff067b82 */ /* 0x000e620000000a00 */
[----:B------:R-:W-:-:S04]  /*29a0*/  VIADD R13, R2, 0xffffffff ;  /* 0xffffffff020d7836 */ /* 0x000fc80000000000 */
[----:B-1----:R-:W-:-:S06]  /*29b0*/  IMAD.WIDE.U32 R6, R13, 0x4, R6 ;  /* 0x000000040d067825 */ /* 0x002fcc00078e0006 */
[----:B------:R1:W5:Y:S02]  /*29c0*/  LDG.E R6, desc[UR8][R6.64] ;  /* 0x0000000806067981 */ /* 0x000364000c1e1900 */
.L_x_27:
[----:B------:R-:W-:Y:S05]  /*29d0*/  BSYNC.RECONVERGENT B0 ;  /* 0x0000000000007941 */ /* 0x000fea0003800200 */
.L_x_26:
[----:B------:R-:W2:Y:S01]  /*29e0*/  LDCU.64 UR4, c[0x0][0x390] ;  /* 0x00007200ff0477ac */ /* 0x000ea20008000a00 */
[----:B------:R-:W-:Y:S01]  /*29f0*/  ISETP.GE.U32.AND P4, PT, R11, R0, PT ;  /* 0x000000000b00720c */ /* 0x000fe20003f86070 */
[C---:B------:R-:W-:Y:S02]  /*2a00*/  VIADD R13, R25.reuse, 0x2 ;  /* 0x00000002190d7836 */ /* 0x040fe40000000000 */
[----:B------:R-:W-:-:S03]  /*2a10*/  VIADD R15, R25, 0x3 ;  /* 0x00000003190f7836 */ /* 0x000fc60000000000 */
[-C--:B------:R-:W-:Y:S02]  /*2a20*/  ISETP.GE.U32.AND P3, PT, R13, R0.reuse, PT ;  /* 0x000000000d00720c */ /* 0x080fe40003f66070 */
[----:B------:R-:W-:Y:S01]  /*2a30*/  ISETP.GE.U32.AND P2, PT, R15, R0, PT ;  /* 0x000000000f00720c */ /* 0x000fe20003f46070 */
[----:B------:R-:W-:-:S04]  /*2a40*/  VIADD R21, R25, 0x4 ;  /* 0x0000000419157836 */ /* 0x000fc80000000000 */
[----:B------:R-:W3:Y:S01]  /*2a50*/  @!P4 LDG.E R8, desc[UR8][R18.64+0x4] ;  /* 0x000004081208c981 */ /* 0x000ee2000c1e1900 */
[----:B--2---:R-:W-:-:S05]  /*2a60*/  IADD3 R16, P5, PT, R16, UR4, RZ ;  /* 0x0000000410107c10 */ /* 0x004fca000ffbe0ff */
[----:B------:R-:W2:Y:S01]  /*2a70*/  @!P3 LDG.E R10, desc[UR8][R18.64+0x8] ;  /* 0x00000808120ab981 */ /* 0x000ea2000c1e1900 */
[----:B------:R-:W-:Y:S02]  /*2a80*/  IADD3.X R17, PT, PT, R9, UR5, RZ, P5, !PT ;  /* 0x0000000509117c10 */ /* 0x000fe4000affe4ff */
[----:B------:R-:W-:Y:S01]  /*2a90*/  ISETP.GE.U32.AND P5, PT, R21, R0, PT ;  /* 0x000000001500720c */ /* 0x000fe20003fa6070 */
[----:B------:R-:W4:-:S12]  /*2aa0*/  @!P2 LDG.E R12, desc[UR8][R18.64+0xc] ;  /* 0x00000c08120ca981 */ /* 0x000f18000c1e1900 */
[----:B------:R-:W4:Y:S01]  /*2ab0*/  @!P5 LDG.E R14, desc[UR8][R18.64+0x10] ;  /* 0x00001008120ed981 */ /* 0x000f22000c1e1900 */
[----:B------:R-:W-:Y:S08]  /*2ac0*/  BAR.SYNC.DEFER_BLOCKING 0x0 ;  /* 0x0000000000007b1d */ /* 0x000ff00000010000 */
[----:B------:R-:W0:Y:S01]  /*2ad0*/  S2UR UR5, SR_CgaCtaId ;  /* 0x00000000000579c3 */ /* 0x000e220000008800 */
[----:B------:R-:W-:Y:S01]  /*2ae0*/  UMOV UR4, 0x400 ;  /* 0x0000040000047882 */ /* 0x000fe20000000000 */
[----:B------:R-:W5:Y:S04]  /*2af0*/  @!P1 LDG.E R9, desc[UR8][R16.64] ;  /* 0x0000000810099981 */ /* 0x000f68000c1e1900 */
[----:B------:R-:W5:Y:S04]  /*2b00*/  @!P4 LDG.E R30, desc[UR8][R16.64+0x4] ;  /* 0x00000408101ec981 */ /* 0x000f68000c1e1900 */
[----:B------:R-:W5:Y:S04]  /*2b10*/  @!P3 LDG.E R28, desc[UR8][R16.64+0x8] ;  /* 0x00000808101cb981 */ /* 0x000f68000c1e1900 */
[----:B------:R-:W5:Y:S04]  /*2b20*/  @!P2 LDG.E R26, desc[UR8][R16.64+0xc] ;  /* 0x00000c08101aa981 */ /* 0x000f68000c1e1900 */
[----:B------:R-:W5:Y:S04]  /*2b30*/  @!P5 LDG.E R24, desc[UR8][R16.64+0x10] ;  /* 0x000010081018d981 */ /* 0x000f68000c1e1900 */
[----:B-1----:R1:W5:Y:S01]  /*2b40*/  @!P0 LDG.E R7, desc[UR8][R16.64+0x14] ;  /* 0x0000140810078981 */ /* 0x002362000c1e1900 */
[----:B0-----:R-:W-:-:S06]  /*2b50*/  ULEA UR4, UR5, UR4, 0x18 ;  /* 0x0000000405047291 */ /* 0x001fcc000f8ec0ff */
[C---:B------:R-:W-:Y:S01]  /*2b60*/  LEA R2, R32.reuse, UR4, 0x2 ;  /* 0x0000000420027c11 */ /* 0x040fe2000f8e10ff */
[----:B------:R-:W-:Y:S01]  /*2b70*/  BAR.SYNC.DEFER_BLOCKING 0x0 ;  /* 0x0000000000007b1d */ /* 0x000fe20000010000 */
[----:B------:R-:W-:-:S05]  /*2b80*/  ISETP.NE.AND P6, PT, R32, RZ, PT ;  /* 0x000000ff2000720c */ /* 0x000fca0003fc5270 */
[----:B-----5:R-:W-:Y:S02]  /*2b90*/  STS [R2+0x25c], R3 ;  /* 0x00025c0302007388 */ /* 0x020fe40000000800 */
[----:B------:R-:W-:Y:S06]  /*2ba0*/  BAR.SYNC.DEFER_BLOCKING 0x0 ;  /* 0x0000000000007b1d */ /* 0x000fec0000010000 */
[----:B------:R0:W0:Y:S01]  /*2bb0*/  @P6 LDS R6, [R2+0x258] ;  /* 0x0002580002066984 */ /* 0x0000220000000800 */
[CC--:B------:R-:W-:Y:S02]  /*2bc0*/  ISETP.GE.U32.AND P3, PT, R25.reuse, R0.reuse, PT ;  /* 0x000000001900720c */ /* 0x0c0fe40003f66070 */
[----:B------:R-:W-:-:S02]  /*2bd0*/  ISETP.NE.AND P0, PT, R25, R0, PT ;  /* 0x000000001900720c */ /* 0x000fc40003f05270 */
[CC--:B------:R-:W-:Y:S02]  /*2be0*/  ISETP.GE.U32.AND P1, PT, R11.reuse, R0.reuse, PT ;  /* 0x000000000b00720c */ /* 0x0c0fe40003f26070 */
[----:B-1----:R-:W-:Y:S02]  /*2bf0*/  P2R R16, PR, RZ, 0x40 ;  /* 0x00000040ff107803 */ /* 0x002fe40000000000 */
[----:B------:R-:W-:Y:S02]  /*2c00*/  SEL R16, RZ, 0xffffffff, P0 ;  /* 0xffffffffff107807 */ /* 0x000fe40000000000 */
[-C--:B------:R-:W-:Y:S02]  /*2c10*/  ISETP.NE.AND P2, PT, R11, R0.reuse, PT ;  /* 0x000000000b00720c */ /* 0x080fe40003f45270 */
[----:B------:R-:W-:Y:S02]  /*2c20*/  ISETP.GE.U32.AND P0, PT, R13, R0, PT ;  /* 0x000000000d00720c */ /* 0x000fe40003f06070 */
[----:B0-----:R-:W-:-:S02]  /*2c30*/  SEL R2, RZ, 0xffffffff, P2 ;  /* 0xffffffffff027807 */ /* 0x001fc40001000000 */
[----:B------:R-:W-:-:S04]  /*2c40*/  ISETP.NE.AND P4, PT, R6, R4, PT ;  /* 0x000000040600720c */ /* 0x000fc80003f85270 */
[----:B------:R-:W-:Y:S02]  /*2c50*/  @!P3 SEL R16, RZ, 0xffffffff, !P4 ;  /* 0xffffffffff10b807 */ /* 0x000fe40006000000 */
[-C--:B------:R-:W-:Y:S02]  /*2c60*/  ISETP.NE.AND P4, PT, R13, R0.reuse, PT ;  /* 0x000000000d00720c */ /* 0x080fe40003f85270 */
[CC--:B------:R-:W-:Y:S02]  /*2c70*/  ISETP.GE.U32.AND P3, PT, R15.reuse, R0.reuse, PT ;  /* 0x000000000f00720c */ /* 0x0c0fe40003f66070 */
[----:B------:R-:W-:Y:S02]  /*2c80*/  SEL R45, RZ, 0xffffffff, P4 ;  /* 0xffffffffff2d7807 */ /* 0x000fe40002000000 */
[----:B------:R-:W-:-:S04]  /*2c90*/  ISETP.NE.AND P4, PT, R15, R0, PT ;  /* 0x000000000f00720c */ /* 0x000fc80003f85270 */
[----:B------:R-:W-:Y:S02]  /*2ca0*/  SEL R27, RZ, 0xffffffff, P4 ;  /* 0xffffffffff1b7807 */ /* 0x000fe40002000000 */
[----:B------:R-:W-:Y:S02]  /*2cb0*/  LOP3.LUT R16, R16, 0x1, RZ, 0xc0, !PT ;  /* 0x0000000110107812 */ /* 0x000fe400078ec0ff */
[----:B---3--:R-:W-:-:S04]  /*2cc0*/  ISETP.NE.AND P2, PT, R4, R8, PT ;  /* 0x000000080400720c */ /* 0x008fc80003f45270 */
[----:B------:R-:W-:Y:S02]  /*2cd0*/  @!P1 SEL R2, RZ, 0xffffffff, !P2 ;  /* 0xffffffffff029807 */ /* 0x000fe40005000000 */
[----:B--2---:R-:W-:-:S04]  /*2ce0*/  ISETP.NE.AND P2, PT, R8, R10, PT ;  /* 0x0000000a0800720c */ /* 0x004fc80003f45270 */
[----:B------:R-:W-:Y:S02]  /*2cf0*/  @!P0 SEL R45, RZ, 0xffffffff, !P2 ;  /* 0xffffffffff2d8807 */ /* 0x000fe40005000000 */
[----:B----4-:R-:W-:Y:S02]  /*2d00*/  ISETP.NE.AND P4, PT, R10, R12, PT ;  /* 0x0000000c0a00720c */ /* 0x010fe40003f85270 */
[CC--:B------:R-:W-:Y:S02]  /*2d10*/  ISETP.GE.U32.AND P0, PT, R21.reuse, R0.reuse, PT ;  /* 0x000000001500720c */ /* 0x0c0fe40003f06070 */
[----:B------:R-:W-:Y:S02]  /*2d20*/  @!P3 SEL R27, RZ, 0xffffffff, !P4 ;  /* 0xffffffffff1bb807 */ /* 0x000fe40006000000 */
[----:B------:R-:W-:-:S04]  /*2d30*/  ISETP.NE.AND P4, PT, R21, R0, PT ;  /* 0x000000001500720c */ /* 0x000fc80003f85270 */
[----:B------:R-:W-:Y:S02]  /*2d40*/  SEL R11, RZ, 0xffffffff, P4 ;  /* 0xffffffffff0b7807 */ /* 0x000fe40002000000 */
[----:B------:R-:W-:Y:S02]  /*2d50*/  ISETP.NE.AND P4, PT, R12, R14, PT ;  /* 0x0000000e0c00720c */ /* 0x000fe40003f85270 */
[-C--:B------:R-:W-:Y:S02]  /*2d60*/  ISETP.GE.U32.AND P2, PT, R23, R0.reuse, PT ;  /* 0x000000001700720c */ /* 0x080fe40003f46070 */
[----:B------:R-:W-:Y:S02]  /*2d70*/  @!P0 SEL R11, RZ, 0xffffffff, !P4 ;  /* 0xffffffffff0b8807 */ /* 0x000fe40006000000 */
[----:B------:R-:W-:Y:S02]  /*2d80*/  ISETP.NE.AND P0, PT, R5, RZ, PT ;  /* 0x000000ff0500720c */ /* 0x000fe40003f05270 */
[----:B------:R-:W-:-:S02]  /*2d90*/  ISETP.NE.AND P3, PT, R23, R0, PT ;  /* 0x000000001700720c */ /* 0x000fc40003f65270 */
[----:B------:R-:W-:Y:S02]  /*2da0*/  LOP3.LUT P1, RZ, R5, R32, RZ, 0xfc, !PT ;  /* 0x0000002005ff7212 */ /* 0x000fe4000782fcff */
[----:B------:R-:W-:Y:S02]  /*2db0*/  SEL R13, RZ, 0xffffffff, P3 ;  /* 0xffffffffff0d7807 */ /* 0x000fe40001800000 */
[----:B------:R-:W-:Y:S02]  /*2dc0*/  ISETP.NE.AND P3, PT, R14, R3, PT ;  /* 0x000000030e00720c */ /* 0x000fe40003f65270 */
[----:B------:R-:W-:Y:S02]  /*2dd0*/  ISETP.EQ.U32.AND P1, PT, R16, 0x1, P1 ;  /* 0x000000011000780c */ /* 0x000fe40000f22070 */
[----:B------:R-:W-:Y:S02]  /*2de0*/  LOP3.LUT R16, R2, 0x1, RZ, 0xc0, !PT ;  /* 0x0000000102107812 */ /* 0x000fe400078ec0ff */
[----:B------:R-:W-:-:S02]  /*2df0*/  @!P2 SEL R13, RZ, 0xffffffff, !P3 ;  /* 0xffffffffff0da807 */ /* 0x000fc40005800000 */
[----:B------:R-:W-:Y:S02]  /*2e00*/  LOP3.LUT R45, R45, 0x1, RZ, 0xc0, !PT ;  /* 0x000000012d2d7812 */ /* 0x000fe400078ec0ff */
[----:B------:R-:W-:Y:S02]  /*2e10*/  LOP3.LUT R27, R27, 0x1, RZ, 0xc0, !PT ;  /* 0x000000011b1b7812 */ /* 0x000fe400078ec0ff */
[----:B------:R-:W-:Y:S02]  /*2e20*/  LOP3.LUT R2, R11, 0x1, RZ, 0xc0, !PT ;  /* 0x000000010b027812 */ /* 0x000fe400078ec0ff */
[----:B------:R-:W-:Y:S02]  /*2e30*/  LOP3.LUT R13, R13, 0x1, RZ, 0xc0, !PT ;  /* 0x000000010d0d7812 */ /* 0x000fe400078ec0ff */
[----:B------:R-:W-:Y:S02]  /*2e40*/  ISETP.NE.U32.AND P2, PT, R16, 0x1, PT ;  /* 0x000000011000780c */ /* 0x000fe40003f45070 */
[----:B------:R-:W-:-:S02]  /*2e50*/  ISETP.NE.U32.AND P3, PT, R45, 0x1, PT ;  /* 0x000000012d00780c */ /* 0x000fc40003f65070 */
[----:B------:R-:W-:Y:S02]  /*2e60*/  ISETP.NE.U32.AND P4, PT, R27, 0x1, PT ;  /* 0x000000011b00780c */ /* 0x000fe40003f85070 */
[----:B------:R-:W-:Y:S02]  /*2e70*/  SEL R17, RZ, 0x1, !P1 ;  /* 0x00000001ff117807 */ /* 0x000fe40004800000 */
[----:B------:R-:W-:Y:S01]  /*2e80*/  ISETP.NE.U32.AND P5, PT, R2, 0x1, PT ;  /* 0x000000010200780c */ /* 0x000fe20003fa5070 */
[----:B------:R-:W-:-:S12]  /*2e90*/  @P0 BRA `(.L_x_28) ;  /* 0x0000000400ac0947 */ /* 0x000fd80003800000 */
[----:B------:R-:W-:Y:S01]  /*2ea0*/  VIMNMX R5, PT, PT, R9, R30, PT ;  /* 0x0000001e09057248 */ /* 0x000fe20003fe0100 */
[----:B------:R-:W0:Y:S01]  /*2eb0*/  S2R R15, SR_LANEID ;  /* 0x00000000000f7919 */ /* 0x000e220000000000 */
[----:B------:R-:W-:Y:S02]  /*2ec0*/  ISETP.NE.U32.AND P0, PT, R13, 0x1, PT ;  /* 0x000000010d00780c */ /* 0x000fe40003f05070 */
[----:B------:R-:W-:Y:S02]  /*2ed0*/  SEL R5, R30, R5, !P2 ;  /* 0x000000051e057207 */ /* 0x000fe40005000000 */
[----:B------:R-:W-:Y:S02]  /*2ee0*/  IADD3 R16, PT, PT, R45, R17, R16 ;  /* 0x000000112d107210 */ /* 0x000fe40007ffe010 */
[----:B------:R-:W-:Y:S02]  /*2ef0*/  VIMNMX R5, PT, PT, R28, R5, PT ;  /* 0x000000051c057248 */ /* 0x000fe40003fe0100 */
[----:B------:R-:W-:-:S02]  /*2f00*/  IADD3 R16, PT, PT, R2, R16, R27 ;  /* 0x0000001002107210 */ /* 0x000fc40007ffe01b */
[----:B------:R-:W-:Y:S02]  /*2f10*/  SEL R5, R28, R5, !P3 ;  /* 0x000000051c057207 */ /* 0x000fe40005800000 */
[----:B------:R-:W-:Y:S01]  /*2f20*/  P2R R11, PR, RZ, 0x2 ;  /* 0x00000002ff0b7803 */ /* 0x000fe20000000000 */
[----:B------:R-:W-:Y:S01]  /*2f30*/  IMAD.IADD R16, R13, 0x1, R16 ;  /* 0x000000010d107824 */ /* 0x000fe200078e0210 */
[----:B------:R-:W-:Y:S02]  /*2f40*/  VIMNMX R5, PT, PT, R26, R5, PT ;  /* 0x000000051a057248 */ /* 0x000fe40003fe0100 */
[----:B------:R-:W-:Y:S02]  /*2f50*/  ISETP.GE.U32.AND P1, PT, R32, 0x20, PT ;  /* 0x000000202000780c */ /* 0x000fe40003f26070 */
[----:B------:R-:W-:Y:S02]  /*2f60*/  SEL R5, R26, R5, !P4 ;  /* 0x000000051a057207 */ /* 0x000fe40006000000 */
[----:B------:R-:W-:-:S02]  /*2f70*/  ISETP.NE.AND P6, PT, R16, RZ, PT ;  /* 0x000000ff1000720c */ /* 0x000fc40003fc5270 */
[----:B------:R-:W-:-:S04]  /*2f80*/  VIMNMX R5, PT, PT, R24, R5, PT ;  /* 0x0000000518057248 */ /* 0x000fc80003fe0100 */
[----:B------:R-:W-:-:S04]  /*2f90*/  SEL R18, R24, R5, !P5 ;  /* 0x0000000518127207 */ /* 0x000fc80006800000 */
[----:B------:R-:W-:-:S04]  /*2fa0*/  VIMNMX R18, PT, PT, R7, R18, PT ;  /* 0x0000001207127248 */ /* 0x000fc80003fe0100 */
[----:B------:R-:W-:Y:S02]  /*2fb0*/  SEL R36, R7, R18, !P0 ;  /* 0x0000001207247207 */ /* 0x000fe40004000000 */
[----:B0-----:R-:W-:-:S03]  /*2fc0*/  ISETP.GE.AND P0, PT, R15, 0x1, PT ;  /* 0x000000010f00780c */ /* 0x001fc60003f06270 */
        /* <DEDUP_REMOVED lines=28> */
[----:B------:R-:W-:Y:S02]  /*3190*/  ISETP.NE.AND P6, PT, R15, 0x1f, PT ;  /* 0x0000001f0f00780c */ /* 0x000fe40003fc5270 */
[----:B0-----:R-:W-:Y:S02]  /*31a0*/  SEL R16, R5, RZ, P0 ;  /* 0x000000ff05107207 */ /* 0x001fe40000000000 */
[----:B------:R-:W0:Y:S03]  /*31b0*/  SHFL.UP PT, R5, R36, 0x10, RZ ;  /* 0x0600000024057989 */ /* 0x000e2600000e00ff */
[----:B------:R-:W-:-:S05]  /*31c0*/  IMAD.IADD R16, R7, 0x1, R16 ;  /* 0x0000000107107824 */ /* 0x000fca00078e0210 */
[----:B------:R-:W1:Y:S01]  /*31d0*/  SHFL.UP PT, R13, R16, 0x10, RZ ;  /* 0x06000000100d7989 */ /* 0x000e6200000e00ff */
[----:B------:R-:W-:Y:S02]  /*31e0*/  ISETP.NE.AND P0, PT, R16, RZ, PT ;  /* 0x000000ff1000720c */ /* 0x000fe40003f05270 */
[----:B0-----:R-:W-:-:S04]  /*31f0*/  VIMNMX R5, PT, PT, R36, R5, PT ;  /* 0x0000000524057248 */ /* 0x001fc80003fe0100 */
[----:B------:R-:W-:Y:S02]  /*3200*/  SEL R35, R5, R36, !P0 ;  /* 0x0000002405237207 */ /* 0x000fe40004000000 */
[----:B------:R-:W-:Y:S02]  /*3210*/  ISETP.GE.AND P0, PT, R15, 0x10, PT ;  /* 0x000000100f00780c */ /* 0x000fe40003f06270 */
[----:B------:R-:W-:Y:S02]  /*3220*/  SHF.R.U32.HI R5, RZ, 0x5, R32 ;  /* 0x00000005ff057819 */ /* 0x000fe40000011620 */
[----:B-1----:R-:W-:Y:S02]  /*3230*/  SEL R13, R13, RZ, P0 ;  /* 0x000000ff0d0d7207 */ /* 0x002fe40000000000 */
[----:B------:R-:W-:Y:S02]  /*3240*/  @!P6 LEA R7, R5, UR4, 0x3 ;  /* 0x000000040507ec11 */ /* 0x000fe4000f8e18ff */
[----:B------:R-:W-:Y:S01]  /*3250*/  SEL R36, R36, R35, !P0 ;  /* 0x0000002324247207 */ /* 0x000fe20004000000 */
[----:B------:R-:W-:-:S05]  /*3260*/  IMAD.IADD R34, R16, 0x1, R13 ;  /* 0x0000000110227824 */ /* 0x000fca00078e020d */
[----:B------:R-:W-:Y:S01]  /*3270*/  @!P6 STS.64 [R7], R34 ;  /* 0x000000220700e388 */ /* 0x000fe20000000a00 */
[----:B------:R-:W-:Y:S06]  /*3280*/  BAR.SYNC.DEFER_BLOCKING 0x0 ;  /* 0x0000000000007b1d */ /* 0x000fec0000010000 */
[----:B------:R-:W0:Y:S04]  /*3290*/  SHFL.UP PT, R25, R34, 0x1, RZ ;  /* 0x0420000022197989 */ /* 0x000e2800000e00ff */
[----:B------:R-:W-:Y:S04]  /*32a0*/  SHFL.UP PT, R7, R36, 0x1, RZ ;  /* 0x0420000024077989 */ /* 0x000fe800000e00ff */
[----:B------:R-:W1:Y:S04]  /*32b0*/  LDS.128 R16, [UR4] ;  /* 0x00000004ff107984 */ /* 0x000e680008000c00 */
[----:B------:R-:W2:Y:S01]  /*32c0*/  LDS.128 R20, [UR4+0x10] ;  /* 0x00001004ff147984 */ /* 0x000ea20008000c00 */
[----:B0-----:R-:W-:-:S02]  /*32d0*/  @P1 ISETP.NE.AND P6, PT, R25, RZ, PT ;  /* 0x000000ff1900120c */ /* 0x001fc40003fc5270 */
[----:B-1----:R-:W-:Y:S01]  /*32e0*/  ISETP.NE.AND P0, PT, R18, RZ, PT ;  /* 0x000000ff1200720c */ /* 0x002fe20003f05270 */
[----:B------:R-:W-:-:S12]  /*32f0*/  IMAD.IADD R13, R16, 0x1, R18 ;  /* 0x00000001100d7824 */ /* 0x000fd800078e0212 */
[----:B------:R-:W-:Y:S02]  /*3300*/  @!P0 VIMNMX R19, PT, PT, R17, R19, PT ;  /* 0x0000001311138248 */ /* 0x000fe40003fe0100 */
[----:B------:R-:W-:-:S04]  /*3310*/  ISETP.NE.AND P0, PT, R5, 0x2, PT ;  /* 0x000000020500780c */ /* 0x000fc80003f05270 */
[----:B------:R-:W-:Y:S02]  /*3320*/  SEL R16, R13, R16, !P0 ;  /* 0x000000100d107207 */ /* 0x000fe40004000000 */
[----:B------:R-:W-:Y:S02]  /*3330*/  SEL R18, R19, R17, !P0 ;  /* 0x0000001113127207 */ /* 0x000fe40004000000 */
[----:B--2---:R-:W-:-:S13]  /*3340*/  ISETP.NE.AND P0, PT, R20, RZ, PT ;  /* 0x000000ff1400720c */ /* 0x004fda0003f05270 */
[----:B------:R-:W-:Y:S02]  /*3350*/  @!P0 VIMNMX R21, PT, PT, R19, R21, PT ;  /* 0x0000001513158248 */ /* 0x000fe40003fe0100 */
[----:B------:R-:W-:Y:S02]  /*3360*/  PLOP3.LUT P0, PT, PT, PT, PT, 0x80, 0x8 ;  /* 0x000000000008781c */ /* 0x000fe40003f0f070 */
[----:B------:R-:W-:Y:S02]  /*3370*/  @P1 PLOP3.LUT P0, PT, P6, PT, PT, 0x80, 0x8 ;  /* 0x000000000008181c */ /* 0x000fe4000370f070 */
[----:B------:R-:W-:-:S13]  /*3380*/  ISETP.NE.AND P6, PT, R22, RZ, PT ;  /* 0x000000ff1600720c */ /* 0x000fda0003fc5270 */
[----:B------:R-:W-:Y:S02]  /*3390*/  @!P6 VIMNMX R23, PT, PT, R23, R21, PT ;  /* 0x000000151717e248 */ /* 0x000fe40003fe0100 */
[----:B------:R-:W-:-:S04]  /*33a0*/  ISETP.NE.AND P6, PT, R5, 0x3, PT ;  /* 0x000000030500780c */ /* 0x000fc80003fc5270 */
[----:B------:R-:W-:Y:S01]  /*33b0*/  SEL R18, R21, R18, !P6 ;  /* 0x0000001215127207 */ /* 0x000fe20007000000 */
[----:B------:R-:W-:-:S03]  /*33c0*/  IMAD.IADD R21, R13, 0x1, R20 ;  /* 0x000000010d157824 */ /* 0x000fc600078e0214 */
[----:B------:R-:W-:Y:S02]  /*33d0*/  @!P0 VIMNMX R7, PT, PT, R7, R18, PT ;  /* 0x0000001207078248 */ /* 0x000fe40003fe0100 */
[----:B------:R-:W-:Y:S02]  /*33e0*/  @P1 ISETP.NE.AND P0, PT, R15, RZ, PT ;  /* 0x000000ff0f00120c */ /* 0x000fe40003f05270 */
[----:B------:R-:W-:Y:S01]  /*33f0*/  SEL R16, R21, R16, !P6 ;  /* 0x0000001015107207 */ /* 0x000fe20007000000 */
[----:B------:R-:W-:Y:S01]  /*3400*/  IMAD.IADD R21, R22, 0x1, R21 ;  /* 0x0000000116157824 */ /* 0x000fe200078e0215 */
[----:B------:R-:W-:Y:S02]  /*3410*/  @P1 SEL R7, R18, R7, !P0 ;  /* 0x0000000712071207 */ /* 0x000fe40004000000 */
[----:B------:R-:W-:Y:S02]  /*3420*/  @P1 SEL R15, R25, RZ, P0 ;  /* 0x000000ff190f1207 */ /* 0x000fe40000000000 */
[----:B------:R-:W-:-:S02]  /*3430*/  ISETP.NE.AND P1, PT, R11, RZ, PT ;  /* 0x000000ff0b00720c */ /* 0x000fc40003f25270 */
[C---:B------:R-:W-:Y:S02]  /*3440*/  VIMNMX R18, PT, PT, R9.reuse, R7, PT ;  /* 0x0000000709127248 */ /* 0x040fe40003fe0100 */
[C---:B------:R-:W-:Y:S02]  /*3450*/  ISETP.NE.AND P0, PT, R32.reuse, RZ, PT ;  /* 0x000000ff2000720c */ /* 0x040fe40003f05270 */
[C---:B------:R-:W-:Y:S02]  /*3460*/  SEL R18, R9.reuse, R18, P1 ;  /* 0x0000001209127207 */ /* 0x040fe40000800000 */
[----:B------:R-:W-:Y:S02]  /*3470*/  ISETP.GE.U32.AND P6, PT, R32, 0x20, PT ;  /* 0x000000202000780c */ /* 0x000fe40003fc6070 */
[----:B------:R-:W-:-:S04]  /*3480*/  SEL R5, R9, R18, !P0 ;  /* 0x0000001209057207 */ /* 0x000fc80004000000 */
[----:B------:R-:W-:-:S04]  /*3490*/  VIMNMX R9, PT, PT, R30, R5, PT ;  /* 0x000000051e097248 */ /* 0x000fc80003fe0100 */
[----:B------:R-:W-:-:S03]  /*34a0*/  SEL R9, R30, R9, !P2 ;  /* 0x000000091e097207 */ /* 0x000fc60005000000 */
[----:B------:R-:W-:Y:S01]  /*34b0*/  @P6 IMAD.IADD R25, R16, 0x1, R15 ;  /* 0x0000000110196824 */ /* 0x000fe200078e020f */
[----:B------:R-:W-:Y:S01]  /*34c0*/  VIMNMX R11, PT, PT, R28, R9, PT ;  /* 0x000000091c0b7248 */ /* 0x000fe20003fe0100 */
[----:B------:R-:W-:-:S03]  /*34d0*/  IMAD.MOV.U32 R16, RZ, RZ, RZ ;  /* 0x000000ffff107224 */ /* 0x000fc600078e00ff */
[----:B------:R-:W-:Y:S02]  /*34e0*/  SEL R11, R28, R11, !P3 ;  /* 0x0000000b1c0b7207 */ /* 0x000fe40005800000 */
[----:B------:R-:W-:Y:S02]  /*34f0*/  SEL R18, R25, RZ, P0 ;  /* 0x000000ff19127207 */ /* 0x000fe40000000000 */
[----:B------:R-:W-:-:S04]  /*3500*/  VIMNMX R13, PT, PT, R26, R11, PT ;  /* 0x0000000b1a0d7248 */ /* 0x000fc80003fe0100 */
[----:B------:R-:W-:-:S04]  /*3510*/  SEL R13, R26, R13, !P4 ;  /* 0x0000000d1a0d7207 */ /* 0x000fc80006000000 */
[----:B------:R-:W-:-:S04]  /*3520*/  VIMNMX R17, PT, PT, R24, R13, PT ;  /* 0x0000000d18117248 */ /* 0x000fc80003fe0100 */
[----:B------:R-:W-:Y:S01]  /*3530*/  SEL R15, R24, R17, !P5 ;  /* 0x00000011180f7207 */ /* 0x000fe20006800000 */
[----:B------:R-:W-:Y:S06]  /*3540*/  BRA `(.L_x_29) ;  /* 0x00000014002c7947 */ /* 0x000fec0003800000 */
.L_x_28:
[----:B------:R-:W-:Y:S02]  /*3550*/  VIMNMX R11, PT, PT, R9, R30, PT ;  /* 0x0000001e090b7248 */ /* 0x000fe40003fe0100 */
[----:B------:R-:W-:Y:S02]  /*3560*/  IADD3 R16, PT, PT, R45, R17, R16 ;  /* 0x000000112d107210 */ /* 0x000fe40007ffe010 */
[----:B------:R-:W-:Y:S02]  /*3570*/  SEL R11, R30, R11, !P2 ;  /* 0x0000000b1e0b7207 */ /* 0x000fe40005000000 */
[----:B------:R-:W-:Y:S02]  /*3580*/  IADD3 R16, PT, PT, R2, R16, R27 ;  /* 0x0000001002107210 */ /* 0x000fe40007ffe01b */
[C---:B------:R-:W-:Y:S02]  /*3590*/  VIMNMX R11, PT, PT, R28.reuse, R11, PT ;  /* 0x0000000b1c0b7248 */ /* 0x040fe40003fe0100 */
[C---:B------:R-:W-:Y:S01]  /*35a0*/  ISETP.NE.U32.AND P0, PT, R13.reuse, 0x1, PT ;  /* 0x000000010d00780c */ /* 0x040fe20003f05070 */
[----:B------:R-:W-:Y:S01]  /*35b0*/  IMAD.IADD R16, R13, 0x1, R16 ;  /* 0x000000010d107824 */ /* 0x000fe200078e0210 */
[----:B------:R-:W-:-:S02]  /*35c0*/  SEL R11, R28, R11, !P3 ;  /* 0x0000000b1c0b7207 */ /* 0x000fc40005800000 */
[----:B------:R-:W-:Y:S02]  /*35d0*/  SHF.R.U32.HI R27, RZ, 0x5, R32 ;  /* 0x00000005ff1b7819 */ /* 0x000fe40000011620 */
[----:B------:R-:W-:-:S04]  /*35e0*/  VIMNMX R11, PT, PT, R26, R11, PT ;  /* 0x0000000b1a0b7248 */ /* 0x000fc80003fe0100 */
[----:B------:R-:W-:Y:S02]  /*35f0*/  SEL R15, R26, R11, !P4 ;  /* 0x0000000b1a0f7207 */ /* 0x000fe40006000000 */
[----:B------:R-:W0:Y:S02]  /*3600*/  S2R R11, SR_LANEID ;  /* 0x00000000000b7919 */ /* 0x000e240000000000 */
[----:B------:R-:W-:-:S04]  /*3610*/  VIMNMX R15, PT, PT, R24, R15, PT ;  /* 0x0000000f180f7248 */ /* 0x000fc80003fe0100 */
[----:B------:R-:W-:-:S04]  /*3620*/  SEL R18, R24, R15, !P5 ;  /* 0x0000000f18127207 */ /* 0x000fc80006800000 */
[----:B------:R-:W-:-:S04]  /*3630*/  VIMNMX R18, PT, PT, R7, R18, PT ;  /* 0x0000001207127248 */ /* 0x000fc80003fe0100 */
[----:B------:R-:W-:Y:S02]  /*3640*/  SEL R36, R7, R18, !P0 ;  /* 0x0000001207247207 */ /* 0x000fe40004000000 */
[----:B------:R-:W1:Y:S01]  /*3650*/  SHFL.UP PT, R7, R16, 0x1, RZ ;  /* 0x0420000010077989 */ /* 0x000e6200000e00ff */
[----:B------:R-:W-:-:S03]  /*3660*/  ISETP.NE.AND P0, PT, R16, RZ, PT ;  /* 0x000000ff1000720c */ /* 0x000fc60003f05270 */
[----:B------:R-:W2:Y:S01]  /*3670*/  SHFL.UP PT, R13, R36, 0x1, RZ ;  /* 0x04200000240d7989 */ /* 0x000ea200000e00ff */
[C---:B0-----:R-:W-:Y:S02]  /*3680*/  ISETP.GE.AND P3, PT, R11.reuse, 0x1, PT ;  /* 0x000000010b00780c */ /* 0x041fe40003f66270 */
[----:B------:R-:W-:Y:S02]  /*3690*/  ISETP.NE.AND P4, PT, R11, 0x1f, PT ;  /* 0x0000001f0b00780c */ /* 0x000fe40003f85270 */
[----:B-1----:R-:W-:Y:S02]  /*36a0*/  SEL R7, R7, RZ, P3 ;  /* 0x000000ff07077207 */ /* 0x002fe40001800000 */
[----:B--2---:R-:W-:-:S03]  /*36b0*/  VIMNMX R13, PT, PT, R36, R13, PT ;  /* 0x0000000d240d7248 */ /* 0x004fc60003fe0100 */
        /* <DEDUP_REMOVED lines=24> */
[----:B------:R-:W-:Y:S01]  /*3840*/  IMAD.IADD R16, R13, 0x1, R16 ;  /* 0x000000010d107824 */ /* 0x000fe200078e0210 */
[----:B------:R-:W-:-:S03]  /*3850*/  @!P4 LEA R13, R27, UR4, 0x3 ;  /* 0x000000041b0dcc11 */ /* 0x000fc6000f8e18ff */
        /* <DEDUP_REMOVED lines=8> */
[----:B------:R-:W-:-:S04]  /*38e0*/  SEL R35, R15, R36, !P0 ;  /* 0x000000240f237207 */ /* 0x000fc80004000000 */
[----:B------:R-:W-:Y:S01]  /*38f0*/  SHFL.UP PT, R25, R34, 0x1, RZ ;  /* 0x0420000022197989 */ /* 0x000fe200000e00ff */
[----:B------:R-:W-:-:S03]  /*3900*/  SEL R7, R36, R35, !P3 ;  /* 0x0000002324077207 */ /* 0x000fc60005800000 */
[----:B------:R-:W-:Y:S01]  /*3910*/  @!P4 STS.64 [R13], R34 ;  /* 0x000000220d00c388 */ /* 0x000fe20000000a00 */
[----:B------:R-:W-:Y:S01]  /*3920*/  BAR.SYNC.DEFER_BLOCKING 0x0 ;  /* 0x0000000000007b1d */ /* 0x000fe20000010000 */
[----:B------:R-:W-:-:S05]  /*3930*/  ISETP.GE.U32.AND P3, PT, R32, 0x20, PT ;  /* 0x000000202000780c */ /* 0x000fca0003f66070 */
[----:B------:R-:W-:Y:S04]  /*3940*/  SHFL.UP PT, R7, R7, 0x1, RZ ;  /* 0x0420000007077989 */ /* 0x000fe800000e00ff */
[----:B------:R-:W0:Y:S04]  /*3950*/  LDS.128 R20, [UR4] ;  /* 0x00000004ff147984 */ /* 0x000e280008000c00 */
[----:B------:R-:W1:Y:S01]  /*3960*/  LDS.128 R16, [UR4+0x10] ;  /* 0x00001004ff107984 */ /* 0x000e620008000c00 */
[----:B0-----:R-:W-:Y:S01]  /*3970*/  ISETP.NE.AND P0, PT, R22, RZ, PT ;  /* 0x000000ff1600720c */ /* 0x001fe20003f05270 */
[----:B------:R-:W-:Y:S01]  /*3980*/  IMAD.IADD R13, R20, 0x1, R22 ;  /* 0x00000001140d7824 */ /* 0x000fe200078e0216 */
[----:B-1----:R-:W-:-:S11]  /*3990*/  ISETP.NE.AND P4, PT, R16, RZ, PT ;  /* 0x000000ff1000720c */ /* 0x002fd60003f85270 */
[----:B------:R-:W-:Y:S02]  /*39a0*/  @!P0 VIMNMX R23, PT, PT, R21, R23, PT ;  /* 0x0000001715178248 */ /* 0x000fe40003fe0100 */
[----:B------:R-:W-:Y:S02]  /*39b0*/  ISETP.NE.AND P0, PT, R27, 0x2, PT ;  /* 0x000000021b00780c */ /* 0x000fe40003f05270 */
[----:B------:R-:W-:Y:S02]  /*39c0*/  @!P4 VIMNMX R17, PT, PT, R23, R17, PT ;  /* 0x000000111711c248 */ /* 0x000fe40003fe0100 */
[C---:B------:R-:W-:Y:S01]  /*39d0*/  SEL R20, R13.reuse, R20, !P0 ;  /* 0x000000140d147207 */ /* 0x040fe20004000000 */
[----:B------:R-:W-:Y:S01]  /*39e0*/  IMAD.IADD R13, R13, 0x1, R16 ;  /* 0x000000010d0d7824 */ /* 0x000fe200078e0210 */
[----:B------:R-:W-:Y:S02]  /*39f0*/  SEL R22, R23, R21, !P0 ;  /* 0x0000001517167207 */ /* 0x000fe40004000000 */
[----:B------:R-:W-:Y:S01]  /*3a00*/  ISETP.NE.AND P0, PT, R27, 0x3, PT ;  /* 0x000000031b00780c */ /* 0x000fe20003f05270 */
[----:B------:R-:W-:Y:S01]  /*3a10*/  IMAD.IADD R34, R18, 0x1, R13 ;  /* 0x0000000112227824 */ /* 0x000fe200078e020d */
[----:B------:R-:W-:-:S02]  /*3a20*/  @P3 ISETP.NE.AND P4, PT, R25, RZ, PT ;  /* 0x000000ff1900320c */ /* 0x000fc40003f85270 */
[----:B------:R-:W-:Y:S02]  /*3a30*/  SEL R20, R13, R20, !P0 ;  /* 0x000000140d147207 */ /* 0x000fe40004000000 */
[----:B------:R-:W-:Y:S02]  /*3a40*/  SEL R22, R17, R22, !P0 ;  /* 0x0000001611167207 */ /* 0x000fe40004000000 */
[----:B------:R-:W-:Y:S02]  /*3a50*/  PLOP3.LUT P0, PT, PT, PT, PT, 0x80, 0x8 ;  /* 0x000000000008781c */ /* 0x000fe40003f0f070 */
[----:B------:R-:W-:Y:S02]  /*3a60*/  @P3 PLOP3.LUT P0, PT, P4, PT, PT, 0x80, 0x8 ;  /* 0x000000000008381c */ /* 0x000fe4000270f070 */
[----:B------:R-:W-:-:S11]  /*3a70*/  ISETP.NE.AND P4, PT, R18, RZ, PT ;  /* 0x000000ff1200720c */ /* 0x000fd60003f85270 */
[----:B------:R-:W-:Y:S02]  /*3a80*/  @!P0 VIMNMX R7, PT, PT, R7, R22, PT ;  /* 0x0000001607078248 */ /* 0x000fe40003fe0100 */
[----:B------:R-:W-:Y:S02]  /*3a90*/  @P3 ISETP.NE.AND P0, PT, R11, RZ, PT ;  /* 0x000000ff0b00320c */ /* 0x000fe40003f05270 */
[----:B------:R-:W-:Y:S02]  /*3aa0*/  @!P4 VIMNMX R19, PT, PT, R19, R17, PT ;  /* 0x000000111313c248 */ /* 0x000fe40003fe0100 */
[----:B------:R-:W-:Y:S02]  /*3ab0*/  @P3 SEL R15, R25, RZ, P0 ;  /* 0x000000ff190f3207 */ /* 0x000fe40000000000 */
[----:B------:R-:W-:-:S03]  /*3ac0*/  @P3 SEL R7, R22, R7, !P0 ;  /* 0x0000000716073207 */ /* 0x000fc60004000000 */
[----:B------:R-:W-:Y:S01]  /*3ad0*/  @P3 IMAD.IADD R25, R15, 0x1, R20 ;  /* 0x000000010f193824 */ /* 0x000fe200078e0214 */
        /* <DEDUP_REMOVED lines=18> */
.L_x_31:
[----:B------:R-:W-:Y:S05]  /*3c00*/  NANOSLEEP 0x1c2 ;  /* 0x000001c20000795d */ /* 0x000fea0003800000 */
[----:B------:R-:W-:Y:S01]  /*3c10*/  NOP ;  /* 0x0000000000007918 */ /* 0x000fe20000000000 */
.L_x_32:
[----:B------:R-:W-:-:S07]  /*3c20*/  IMAD.WIDE R16, R15, 0x10, R16 ;  /* 0x000000100f107825 */ /* 0x000fce00078e0210 */
.L_x_34:
[----:B--2---:R-:W2:Y:S01]  /*3c30*/  LD.E.128.STRONG.GPU R20, desc[UR8][R16.64+0x200] ;  /* 0x0002000810147980 */ /* 0x004ea2000c10fd00 */
[----:B------:R-:W-:Y:S05]  /*3c40*/  YIELD ;  /* 0x0000000000007946 */ /* 0x000fea0003800000 */
[----:B------:R-:W-:Y:S01]  /*3c50*/  UMOV UR5, 0xffffffff ;  /* 0xffffffff00057882 */ /* 0x000fe20000000000 */
[----:B--2---:R-:W-:-:S04]  /*3c60*/  ISETP.NE.U32.AND P0, PT, R22, 0x63, PT ;  /* 0x000000631600780c */ /* 0x004fc80003f05070 */
[----:B------:R-:W-:Y:S01]  /*3c70*/  ISETP.NE.AND.EX P0, PT, R23, RZ, PT, P0 ;  /* 0x000000ff1700720c */ /* 0x000fe20003f05300 */
[----:B------:R-:W-:-:S12]  /*3c80*/  BRA.DIV UR5, `(.L_x_33) ;  /* 0x0000002605807947 */ /* 0x000fd8000b800000 */
[----:B------:R-:W-:-:S13]  /*3c90*/  VOTE.ANY P0, !P0 ;  /* 0x0000000000ff7806 */ /* 0x000fda0004000100 */
.L_x_90:
[----:B------:R-:W-:Y:S05]  /*3ca0*/  @P0 BRA `(.L_x_34) ;  /* 0xfffffffc00e00947 */ /* 0x000fea000383ffff */
[----:B------:R-:W-:Y:S01]  /*3cb0*/  UMOV UR5, 0xffffffff ;  /* 0xffffffff00057882 */ /* 0x000fe20000000000 */
[----:B------:R-:W-:-:S04]  /*3cc0*/  ISETP.NE.U32.AND P3, PT, R22, 0x65, PT ;  /* 0x000000651600780c */ /* 0x000fc80003f65070 */
[----:B------:R-:W-:Y:S01]  /*3cd0*/  ISETP.NE.AND.EX P3, PT, R23, RZ, PT, P3 ;  /* 0x000000ff1700720c */ /* 0x000fe20003f65330 */
[----:B------:R-:W-:-:S12]  /*3ce0*/  BRA.DIV UR5, `(.L_x_35) ;  /* 0x00000026058c7947 */ /* 0x000fd8000b800000 */
[----:B------:R-:W0:Y:S01]  /*3cf0*/  S2R R13, SR_GEMASK ;  /* 0x00000000000d7919 */ /* 0x000e220000003c00 */
[----:B------:R-:W-:Y:S01]  /*3d00*/  VOTE.ANY R5, PT, !P3 ;  /* 0x0000000000057806 */ /* 0x000fe200058e0100 */
[C---:B------:R-:W-:Y:S01]  /*3d10*/  VIADD R36, R11.reuse, 0x2 ;  /* 0x000000020b247836 */ /* 0x040fe20000000000 */
[----:B------:R-:W-:Y:S01]  /*3d20*/  ISETP.NE.AND P3, PT, R20, RZ, PT ;  /* 0x000000ff1400720c */ /* 0x000fe20003f65270 */
[C---:B------:R-:W-:Y:S02]  /*3d30*/  VIADD R35, R11.reuse, 0x4 ;  /* 0x000000040b237836 */ /* 0x040fe40000000000 */
[----:B------:R-:W-:Y:S01]  /*3d40*/  VIADD R33, R11, 0x8 ;  /* 0x000000080b217836 */ /* 0x000fe20000000000 */
[----:B0-----:R-:W-:-:S05]  /*3d50*/  LOP3.LUT R5, R5, 0x80000000, R13, 0xec, !PT ;  /* 0x8000000005057812 */ /* 0x001fca00078eec0d */
[----:B------:R-:W-:-:S05]  /*3d60*/  VIADD R16, R5, 0xffffffff ;  /* 0xffffffff05107836 */ /* 0x000fca0000000000 */
[----:B------:R-:W-:-:S04]  /*3d70*/  LOP3.LUT R16, R5, R16, RZ, 0xc, !PT ;  /* 0x0000001005107212 */ /* 0x000fc800078e0cff */
[----:B------:R-:W0:Y:S02]  /*3d80*/  POPC R38, R16 ;  /* 0x0000001000267309 */ /* 0x000e240000000000 */
        /* <DEDUP_REMOVED lines=30> */
[----:B------:R-:W0:Y:S01]  /*3f70*/  LDC.64 R16, c[0x0][0x3a8] ;  /* 0x0000ea00ff107b82 */ /* 0x000e220000000a00 */
[----:B-1----:R-:W-:Y:S02]  /*3f80*/  SEL R20, R20, RZ, !P0 ;  /* 0x000000ff14147207 */ /* 0x002fe40004000000 */
[----:B------:R-:W1:Y:S01]  /*3f90*/  SHFL.DOWN PT, R27, R39, 0x10, R38 ;  /* 0x0a000000271b7989 */ /* 0x000e6200000e0026 */
[----:B------:R-:W-:Y:S02]  /*3fa0*/  ISETP.NE.U32.AND P0, PT, R22, 0x65, PT ;  /* 0x000000651600780c */ /* 0x000fe40003f05070 */
[----:B------:R-:W-:Y:S02]  /*3fb0*/  IMAD.IADD R29, R31, 0x1, R20 ;  /* 0x000000011f1d7824 */ /* 0x000fe400078e0214 */
[----:B------:R-:W-:Y:S01]  /*3fc0*/  ISETP.NE.AND.EX P0, PT, R23, RZ, PT, P0 ;  /* 0x000000ff1700720c */ /* 0x000fe20003f05300 */
[----:B------:R-:W-:-:S02]  /*3fd0*/  VIADD R31, R11, 0x10 ;  /* 0x000000100b1f7836 */ /* 0x000fc40000000000 */
[----:B------:R-:W2:Y:S01]  /*3fe0*/  SHFL.DOWN PT, R40, R29, 0x10, R38 ;  /* 0x0a0000001d287989 */ /* 0x000ea200000e0026 */
[----:B------:R-:W-:Y:S02]  /*3ff0*/  ISETP.NE.AND P4, PT, R29, RZ, PT ;  /* 0x000000ff1d00720c */ /* 0x000fe40003f85270 */
[----:B------:R-:W-:-:S07]  /*4000*/  ISETP.GT.AND P3, PT, R31, R38, PT ;  /* 0x000000261f00720c */ /* 0x000fce0003f64270 */
[----:B------:R-:W-:Y:S02]  /*4010*/  VOTE.ALL P0, P0 ;  /* 0x0000000000ff7806 */ /* 0x000fe40000000000 */
[----:B-1----:R-:W-:-:S04]  /*4020*/  VIMNMX R18, PT, PT, R39, R27, PT ;  /* 0x0000001b27127248 */ /* 0x002fc80003fe0100 */
[----:B------:R-:W-:Y:S02]  /*4030*/  @!P3 SEL R39, R18, R39, !P4 ;  /* 0x000000271227b207 */ /* 0x000fe40006000000 */
[----:B0-----:R-:W-:Y:S02]  /*4040*/  IADD3 R37, P4, PT, R16, 0x200, RZ ;  /* 0x0000020010257810 */ /* 0x001fe40007f9e0ff */
[----:B--2---:R-:W-:Y:S01]  /*4050*/  SEL R40, R40, RZ, !P3 ;  /* 0x000000ff28287207 */ /* 0x004fe20005800000 */
[----:B------:R-:W-:Y:S02]  /*4060*/  IMAD.MOV.U32 R20, RZ, RZ, R39 ;  /* 0x000000ffff147224 */ /* 0x000fe400078e0027 */
[----:B------:R-:W-:Y:S02]  /*4070*/  IMAD.X R38, RZ, RZ, R17, P4 ;  /* 0x000000ffff267224 */ /* 0x000fe400020e0611 */
[----:B------:R-:W-:-:S07]  /*4080*/  IMAD.IADD R29, R29, 0x1, R40 ;  /* 0x000000011d1d7824 */ /* 0x000fce00078e0228 */
.L_x_104:
[----:B------:R-:W-:Y:S05]  /*4090*/  @!P0 BRA `(.L_x_36) ;  /* 0x0000000400188947 */ /* 0x000fea0003800000 */
.L_x_40:
[----:B------:R-:W-:Y:S02]  /*40a0*/  IMAD.MOV.U32 R16, RZ, RZ, R37 ;  /* 0x000000ffff107224 */ /* 0x000fe400078e0025 */
[----:B------:R-:W-:Y:S02]  /*40b0*/  IMAD.MOV.U32 R17, RZ, RZ, R38 ;  /* 0x000000ffff117224 */ /* 0x000fe400078e0026 */
[----:B------:R-:W-:Y:S02]  /*40c0*/  IMAD.MOV.U32 R39, RZ, RZ, R20 ;  /* 0x000000ffff277224 */ /* 0x000fe400078e0014 */
[----:B------:R-:W-:-:S07]  /*40d0*/  IMAD.WIDE R16, R15, 0x10, R16 ;  /* 0x000000100f107825 */ /* 0x000fce00078e0210 */
.L_x_38:
[----:B------:R-:W2:Y:S01]  /*40e0*/  LD.E.128.STRONG.GPU R20, desc[UR8][R16.64+-0x200] ;  /* 0xfffe000810147980 */ /* 0x000ea2000c10fd00 */
[----:B------:R-:W-:Y:S05]  /*40f0*/  YIELD ;  /* 0x0000000000007946 */ /* 0x000fea0003800000 */
[----:B------:R-:W-:Y:S01]  /*4100*/  UMOV UR5, 0xffffffff ;  /* 0xffffffff00057882 */ /* 0x000fe20000000000 */
[----:B--2---:R-:W-:-:S04]  /*4110*/  ISETP.NE.U32.AND P0, PT, R22, 0x63, PT ;  /* 0x000000631600780c */ /* 0x004fc80003f05070 */
[----:B------:R-:W-:Y:S01]  /*4120*/  ISETP.NE.AND.EX P0, PT, R23, RZ, PT, P0 ;  /* 0x000000ff1700720c */ /* 0x000fe20003f05300 */
[----:B------:R-:W-:-:S12]  /*4130*/  BRA.DIV UR5, `(.L_x_37) ;  /* 0x0000002a05347947 */ /* 0x000fd8000b800000 */
[----:B------:R-:W-:-:S13]  /*4140*/  VOTE.ANY P0, !P0 ;  /* 0x0000000000ff7806 */ /* 0x000fda0004000100 */
.L_x_107:
        /* <DEDUP_REMOVED lines=8> */
[----:B------:R-:W-:-:S05]  /*41d0*/  LOP3.LUT R5, R5, 0x80000000, R13, 0xec, !PT ;  /* 0x8000000005057812 */ /* 0x000fca00078eec0d */
[----:B------:R-:W-:-:S05]  /*41e0*/  VIADD R16, R5, 0xffffffff ;  /* 0xffffffff05107836 */ /* 0x000fca0000000000 */
[----:B------:R-:W-:-:S06]  /*41f0*/  LOP3.LUT R16, R5, R16, RZ, 0xc, !PT ;  /* 0x0000001005107212 */ /* 0x000fcc00078e0cff */
[----:B------:R-:W0:Y:S02]  /*4200*/  POPC R16, R16 ;  /* 0x0000001000107309 */ /* 0x000e240000000000 */
[----:B0-----:R-:W0:Y:S01]  /*4210*/  SHFL.DOWN PT, R27, R21, 0x1, R16 ;  /* 0x08200000151b7989 */ /* 0x001e2200000e0010 */
[-C--:B------:R-:W-:Y:S02]  /*4220*/  ISETP.GE.AND P0, PT, R11, R16.reuse, PT ;  /* 0x000000100b00720c */ /* 0x080fe40003f06270 */
[----:B------:R-:W-:Y:S01]  /*4230*/  ISETP.GT.AND P4, PT, R31, R16, PT ;  /* 0x000000101f00720c */ /* 0x000fe20003f84270 */
        /* <DEDUP_REMOVED lines=30> */
[----:B------:R-:W-:Y:S01]  /*4420*/  ISETP.NE.U32.AND P0, PT, R22, 0x65, PT ;  /* 0x000000651600780c */ /* 0x000fe20003f05070 */
[----:B------:R-:W-:-:S03]  /*4430*/  IMAD.IADD R20, R41, 0x1, R20 ;  /* 0x0000000129147824 */ /* 0x000fc600078e0214 */
[----:B------:R-:W-:Y:S02]  /*4440*/  ISETP.NE.AND.EX P0, PT, R23, RZ, PT, P0 ;  /* 0x000000ff1700720c */ /* 0x000fe40003f05300 */
[----:B------:R-:W1:Y:S01]  /*4450*/  SHFL.DOWN PT, R21, R20, 0x10, R16 ;  /* 0x0a00000014157989 */ /* 0x000e6200000e0010 */
[----:B------:R-:W-:Y:S02]  /*4460*/  ISETP.NE.AND P3, PT, R20, RZ, PT ;  /* 0x000000ff1400720c */ /* 0x000fe40003f65270 */
[----:B0-----:R-:W-:-:S04]  /*4470*/  VIMNMX R43, PT, PT, R40, R43, PT ;  /* 0x0000002b282b7248 */ /* 0x001fc80003fe0100 */
[----:B------:R-:W-:Y:S02]  /*4480*/  @!P4 SEL R40, R43, R40, !P3 ;  /* 0x000000282b28c207 */ /* 0x000fe40005800000 */
[----:B------:R-:W-:Y:S02]  /*4490*/  ISETP.NE.AND P3, PT, R29, RZ, PT ;  /* 0x000000ff1d00720c */ /* 0x000fe40003f65270 */
[----:B-1----:R-:W-:Y:S02]  /*44a0*/  SEL R21, R21, RZ, !P4 ;  /* 0x000000ff15157207 */ /* 0x002fe40006000000 */
[----:B------:R-:W-:Y:S02]  /*44b0*/  VOTE.ALL P4, P0 ;  /* 0x0000000000ff7806 */ /* 0x000fe40000080000 */
[----:B------:R-:W-:-:S07]  /*44c0*/  IADD3 R29, PT, PT, R20, R21, R29 ;  /* 0x00000015141d7210 */ /* 0x000fce0007ffe01d */
[----:B------:R-:W-:-:S05]  /*44d0*/  @!P3 VIMNMX R39, PT, PT, R40, R39, PT ;  /* 0x000000272827b248 */ /* 0x000fca0003fe0100 */
[----:B------:R-:W-:-:S07]  /*44e0*/  IMAD.MOV.U32 R20, RZ, RZ, R39 ;  /* 0x000000ffff147224 */ /* 0x000fce00078e0027 */
.L_x_121:
[----:B------:R-:W-:Y:S05]  /*44f0*/  @P4 BRA `(.L_x_40) ;  /* 0xfffffff800e84947 */ /* 0x000fea000383ffff */
.L_x_36:
[----:B------:R-:W-:Y:S01]  /*4500*/  ISETP.NE.AND P3, PT, R11, RZ, PT ;  /* 0x000000ff0b00720c */ /* 0x000fe20003f65270 */
[----:B------:R-:W-:Y:S01]  /*4510*/  BSSY.RECONVERGENT B0, `(.L_x_41) ;  /* 0x0000019000007945 */ /* 0x000fe20003800200 */
[----:B------:R-:W-:-:S11]  /*4520*/  ISETP.NE.AND P0, PT, R32, RZ, PT ;  /* 0x000000ff2000720c */ /* 0x000fd60003f05270 */
[----:B------:R-:W0:Y:S01]  /*4530*/  @!P3 S2R R16, SR_CgaCtaId ;  /* 0x000000000010b919 */ /* 0x000e220000008800 */
[----:B------:R-:W-:-:S04]  /*4540*/  @!P3 MOV R5, 0x400 ;  /* 0x000004000005b802 */ /* 0x000fc80000000f00 */
[----:B0-----:R-:W-:Y:S01]  /*4550*/  @!P3 LEA R5, R16, R5, 0x18 ;  /* 0x000000051005b211 */ /* 0x001fe200078ec0ff */
[----:B------:R-:W-:Y:S06]  /*4560*/  @P0 BRA `(.L_x_42) ;  /* 0x00000000004c0947 */ /* 0x000fec0003800000 */
[----:B------:R-:W0:Y:S01]  /*4570*/  LDC R11, c[0x0][0x3b0] ;  /* 0x0000ec00ff0b7b82 */ /* 0x000e220000000800 */
[C---:B------:R-:W-:Y:S01]  /*4580*/  ISETP.NE.AND P0, PT, R34.reuse, RZ, PT ;  /* 0x000000ff2200720c */ /* 0x040fe20003f05270 */
[----:B------:R-:W-:Y:S01]  /*4590*/  UMOV UR5, 0x400 ;  /* 0x0000040000057882 */ /* 0x000fe20000000000 */
[----:B------:R-:W-:Y:S01]  /*45a0*/  VIMNMX R18, PT, PT, R19, R20, PT ;  /* 0x0000001413127248 */ /* 0x000fe20003fe0100 */
[----:B------:R-:W-:-:S03]  /*45b0*/  IMAD.IADD R21, R34, 0x1, R29 ;  /* 0x0000000122157824 */ /* 0x000fc600078e021d */
[----:B------:R-:W-:Y:S01]  /*45c0*/  SEL R32, R18, R19, !P0 ;  /* 0x0000001312207207 */ /* 0x000fe20004000000 */
[----:B------:R-:W1:Y:S01]  /*45d0*/  S2UR UR6, SR_CgaCtaId ;  /* 0x00000000000679c3 */ /* 0x000e620000008800 */
[----:B------:R-:W-:Y:S02]  /*45e0*/  IMAD.MOV.U32 R18, RZ, RZ, 0x65 ;  /* 0x00000065ff127424 */ /* 0x000fe400078e00ff */
[----:B------:R-:W-:-:S05]  /*45f0*/  IMAD.MOV.U32 R19, RZ, RZ, 0x0 ;  /* 0x00000000ff137424 */ /* 0x000fca00078e00ff */
[----:B------:R-:W2:Y:S01]  /*4600*/  LDC.64 R16, c[0x0][0x3a8] ;  /* 0x0000ea00ff107b82 */ /* 0x000ea20000000a00 */
[----:B0-----:R-:W-:Y:S01]  /*4610*/  VIADD R11, R11, UR7 ;  /* 0x000000070b0b7c36 */ /* 0x001fe20008000000 */
[----:B-1----:R-:W-:-:S03]  /*4620*/  ULEA UR5, UR6, UR5, 0x18 ;  /* 0x0000000506057291 */ /* 0x002fc6000f8ec0ff */
[----:B--2---:R-:W-:-:S04]  /*4630*/  IMAD.WIDE R22, R11, 0x10, R16 ;  /* 0x000000100b167825 */ /* 0x004fc800078e0210 */
[----:B------:R-:W-:Y:S02]  /*4640*/  IMAD.MOV.U32 R16, RZ, RZ, R21 ;  /* 0x000000ffff107224 */ /* 0x000fe400078e0015 */
[----:B------:R-:W-:-:S05]  /*4650*/  IMAD.MOV.U32 R17, RZ, RZ, R32 ;  /* 0x000000ffff117224 */ /* 0x000fca00078e0020 */
[----:B------:R0:W-:Y:S04]  /*4660*/  ST.E.128.STRONG.GPU desc[UR8][R22.64+0x200], R16 ;  /* 0x0002001016007985 */ /* 0x0001e8000c10fd08 */
[----:B------:R0:W-:Y:S04]  /*4670*/  STS.64 [UR5+0x48], R20 ;  /* 0x00004814ff007988 */ /* 0x0001e80008000a05 */
[----:B------:R0:W-:Y:S04]  /*4680*/  STS [UR5+0x50], R32 ;  /* 0x00005020ff007988 */ /* 0x0001e80008000805 */
[----:B------:R0:W-:Y:S02]  /*4690*/  STS [UR5+0x44], R29 ;  /* 0x0000441dff007988 */ /* 0x0001e40008000805 */
.L_x_42:
[----:B------:R-:W-:Y:S05]  /*46a0*/  BSYNC.RECONVERGENT B0 ;  /* 0x0000000000007941 */ /* 0x000fea0003800200 */
.L_x_41:
[----:B------:R1:W-:Y:S01]  /*46b0*/  @!P3 STS [R5+0x24], R29 ;  /* 0x0000241d0500b388 */ /* 0x0003e20000000800 */
[----:B------:R-:W-:Y:S02]  /*46c0*/  @!P3 IMAD.MOV.U32 R25, RZ, RZ, R29 ;  /* 0x000000ffff19b224 */ /* 0x000fe400078e001d */
[----:B------:R-:W-:Y:S01]  /*46d0*/  @!P3 IMAD.MOV.U32 R7, RZ, RZ, R20 ;  /* 0x000000ffff07b224 */ /* 0x000fe200078e0014 */
[----:B------:R1:W-:Y:S06]  /*46e0*/  @!P3 STS [R5+0x28], R20 ;  /* 0x000028140500b388 */ /* 0x0003ec0000000800 */
.L_x_30:
[----:B-1----:R-:W1:Y:S01]  /*46f0*/  S2R R5, SR_TID.X ;  /* 0x0000000000057919 */ /* 0x002e620000002100 */
[----:B------:R-:W-:Y:S05]  /*4700*/  WARPSYNC.ALL ;  /* 0x0000000000007948 */ /* 0x000fea0003800000 */
[----:B------:R-:W-:Y:S06]  /*4710*/  BAR.SYNC.DEFER_BLOCKING 0x0 ;  /* 0x0000000000007b1d */ /* 0x000fec0000010000 */
[----:B------:R-:W-:Y:S01]  /*4720*/  BSSY.RECONVERGENT B0, `(.L_x_43) ;  /* 0x000000b000007945 */ /* 0x000fe20003800200 */
[----:B-1----:R-:W-:-:S13]  /*4730*/  ISETP.NE.AND P0, PT, R5, RZ, PT ;  /* 0x000000ff0500720c */ /* 0x002fda0003f05270 */
[----:B------:R-:W-:Y:S05]  /*4740*/  @!P0 BRA `(.L_x_44) ;  /* 0x0000000000208947 */ /* 0x000fea0003800000 */
[----:B------:R-:W1:Y:S01]  /*4750*/  S2UR UR6, SR_CgaCtaId ;  /* 0x00000000000679c3 */ /* 0x000e620000008800 */
[----:B------:R-:W-:Y:S01]  /*4760*/  UMOV UR5, 0x400 ;  /* 0x0000040000057882 */ /* 0x000fe20000000000 */
[----:B------:R-:W-:Y:S01]  /*4770*/  ISETP.NE.AND P0, PT, R25, RZ, PT ;  /* 0x000000ff1900720c */ /* 0x000fe20003f05270 */
[----:B-1----:R-:W-:-:S09]  /*4780*/  ULEA UR5, UR6, UR5, 0x18 ;  /* 0x0000000506057291 */ /* 0x002fd2000f8ec0ff */
[----:B0-----:R-:W0:Y:S04]  /*4790*/  LDS R18, [UR5+0x24] ;  /* 0x00002405ff127984 */ /* 0x001e280008000800 */
[----:B------:R-:W1:Y:S01]  /*47a0*/  LDS R16, [UR5+0x28] ;  /* 0x00002805ff107984 */ /* 0x000e620008000800 */
[----:B0-----:R-:W-:Y:S01]  /*47b0*/  IMAD.IADD R25, R25, 0x1, R18 ;  /* 0x0000000119197824 */ /* 0x001fe200078e0212 */
[----:B-1----:R-:W-:-:S07]  /*47c0*/  @!P0 VIMNMX R7, PT, PT, R7, R16, PT ;  /* 0x0000001007078248 */ /* 0x002fce0003fe0100 */
.L_x_44:
[----:B------:R-:W-:Y:S05]  /*47d0*/  BSYNC.RECONVERGENT B0 ;  /* 0x0000000000007941 */ /* 0x000fea0003800200 */
.L_x_43:
[----:B------:R-:W1:Y:S01]  /*47e0*/  S2UR UR5, SR_CgaCtaId ;  /* 0x00000000000579c3 */ /* 0x000e620000008800 */
[----:B------:R-:W-:Y:S01]  /*47f0*/  UMOV UR4, 0x400 ;  /* 0x0000040000047882 */ /* 0x000fe20000000000 */
[----:B------:R-:W-:Y:S01]  /*4800*/  IMAD R11, R5, 0x6, RZ ;  /* 0x00000006050b7824 */ /* 0x000fe200078e02ff */
[----:B0-----:R-:W-:Y:S01]  /*4810*/  VIMNMX R16, PT, PT, R9, R7, PT ;  /* 0x0000000709107248 */ /* 0x001fe20003fe0100 */
[----:B------:R-:W-:Y:S01]  /*4820*/  IMAD.MOV.U32 R18, RZ, RZ, R25 ;  /* 0x000000ffff127224 */ /* 0x000fe200078e0019 */
[----:B------:R-:W-:Y:S01]  /*4830*/  ISETP.NE.AND P6, PT, R8, R10, PT ;  /* 0x0000000a0800720c */ /* 0x000fe20003fc5270 */
[C---:B------:R-:W-:Y:S02]  /*4840*/  VIADD R5, R11.reuse, 0x2 ;  /* 0x000000020b057836 */ /* 0x040fe40000000000 */
[----:B------:R-:W-:Y:S01]  /*4850*/  VIADD R11, R11, 0x3 ;  /* 0x000000030b0b7836 */ /* 0x000fe20000000000 */
[----:B------:R-:W-:Y:S02]  /*4860*/  SEL R45, RZ, 0xffffffff, !P6 ;  /* 0xffffffffff2d7807 */ /* 0x000fe40007000000 */
[----:B------:R-:W-:-:S02]  /*4870*/  ISETP.GE.U32.AND P0, PT, R5, R0, PT ;  /* 0x000000000500720c */ /* 0x000fc40003f06070 */
[----:B------:R-:W-:Y:S02]  /*4880*/  ISETP.NE.AND P4, PT, R5, R0, PT ;  /* 0x000000000500720c */ /* 0x000fe40003f85270 */
[----:B------:R-:W-:Y:S02]  /*4890*/  SEL R5, R9, R16, P1 ;  /* 0x0000001009057207 */ /* 0x000fe40000800000 */
[----:B------:R-:W-:Y:S02]  /*48a0*/  ISETP.GE.U32.AND P3, PT, R11, R0, PT ;  /* 0x000000000b00720c */ /* 0x000fe40003f66070 */
[----:B------:R-:W-:Y:S02]  /*48b0*/  VIMNMX R9, PT, PT, R30, R5, PT ;  /* 0x000000051e097248 */ /* 0x000fe40003fe0100 */
[----:B------:R-:W-:Y:S02]  /*48c0*/  ISETP.NE.AND P6, PT, R10, R12, PT ;  /* 0x0000000c0a00720c */ /* 0x000fe40003fc5270 */
[----:B------:R-:W-:Y:S01]  /*48d0*/  SEL R9, R30, R9, !P2 ;  /* 0x000000091e097207 */ /* 0x000fe20005000000 */
[----:B-1----:R-:W-:Y:S01]  /*48e0*/  ULEA UR4, UR5, UR4, 0x18 ;  /* 0x0000000405047291 */ /* 0x002fe2000f8ec0ff */
[----:B------:R-:W-:-:S02]  /*48f0*/  @P0 SEL R45, RZ, 0xffffffff, P4 ;  /* 0xffffffffff2d0807 */ /* 0x000fc40002000000 */
[----:B------:R-:W-:Y:S02]  /*4900*/  ISETP.NE.AND P0, PT, R11, R0, PT ;  /* 0x000000000b00720c */ /* 0x000fe40003f05270 */
[----:B------:R-:W-:Y:S02]  /*4910*/  LOP3.LUT R45, R45, 0x1, RZ, 0xc0, !PT ;  /* 0x000000012d2d7812 */ /* 0x000fe400078ec0ff */
[----:B------:R-:W-:Y:S02]  /*4920*/  SEL R27, RZ, 0xffffffff, !P6 ;  /* 0xffffffffff1b7807 */ /* 0x000fe40007000000 */
[----:B------:R-:W0:Y:S01]  /*4930*/  LDS.64 R20, [UR4+0x50] ;  /* 0x00005004ff147984 */ /* 0x000e220008000a00 */
[----:B------:R-:W-:Y:S02]  /*4940*/  @P3 SEL R27, RZ, 0xffffffff, P0 ;  /* 0xffffffffff1b3807 */ /* 0x000fe40000000000 */
[----:B------:R-:W-:Y:S01]  /*4950*/  ISETP.NE.U32.AND P3, PT, R45, 0x1, PT ;  /* 0x000000012d00780c */ /* 0x000fe20003f65070 */
[----:B------:R-:W1:Y:S01]  /*4960*/  LDS R16, [UR4+0x44] ;  /* 0x00004404ff107984 */ /* 0x000e620008000800 */
[----:B------:R-:W-:-:S02]  /*4970*/  VIMNMX R11, PT, PT, R28, R9, PT ;  /* 0x000000091c0b7248 */ /* 0x000fc40003fe0100 */
[----:B------:R-:W-:Y:S02]  /*4980*/  LOP3.LUT R27, R27, 0x1, RZ, 0xc0, !PT ;  /* 0x000000011b1b7812 */ /* 0x000fe400078ec0ff */
[----:B------:R-:W-:Y:S02]  /*4990*/  SEL R11, R28, R11, !P3 ;  /* 0x0000000b1c0b7207 */ /* 0x000fe40005800000 */
[----:B------:R-:W-:Y:S02]  /*49a0*/  ISETP.NE.U32.AND P4, PT, R27, 0x1, PT ;  /* 0x000000011b00780c */ /* 0x000fe40003f85070 */
[----:B------:R-:W-:-:S04]  /*49b0*/  VIMNMX R13, PT, PT, R26, R11, PT ;  /* 0x0000000b1a0d7248 */ /* 0x000fc80003fe0100 */
[----:B------:R-:W-:-:S04]  /*49c0*/  SEL R13, R26, R13, !P4 ;  /* 0x0000000d1a0d7207 */ /* 0x000fc80006000000 */
[----:B------:R-:W-:-:S04]  /*49d0*/  VIMNMX R15, PT, PT, R24, R13, PT ;  /* 0x0000000d180f7248 */ /* 0x000fc80003fe0100 */
[----:B------:R-:W-:Y:S01]  /*49e0*/  SEL R15, R24, R15, !P5 ;  /* 0x0000000f180f7207 */ /* 0x000fe20006800000 */
[----:B0-----:R-:W-:-:S07]  /*49f0*/  IMAD.MOV.U32 R23, RZ, RZ, R20 ;  /* 0x000000ffff177224 */ /* 0x001fce00078e0014 */
.L_x_29:
[----:B------:R-:W0:Y:S01]  /*4a00*/  S2R R17, SR_TID.X ;  /* 0x0000000000117919 */ /* 0x000e220000002100 */
[----:B------:R-:W-:Y:S02]  /*4a10*/  ISETP.NE.AND P6, PT, R14, R3, PT ;  /* 0x000000030e00720c */ /* 0x000fe40003fc5270 */
[----:B------:R-:W-:Y:S02]  /*4a20*/  SEL R29, RZ, 0x1, !P1 ;  /* 0x00000001ff1d7807 */ /* 0x000fe40004800000 */
[----:B------:R-:W-:-:S03]  /*4a30*/  SEL R22, RZ, 0xffffffff, !P6 ;  /* 0xffffffffff167807 */ /* 0x000fc60007000000 */
[----:B------:R-:W-:-:S04]  /*4a40*/  IMAD.IADD R20, R29, 0x1, R18 ;  /* 0x000000011d147824 */ /* 0x000fc800078e0212 */
[----:B------:R-:W-:Y:S02]  /*4a50*/  VIADD R18, R20, 0x1 ;  /* 0x0000000114127836 */ /* 0x000fe40000000000 */
[----:B------:R-:W-:-:S04]  /*4a60*/  @P2 IMAD.MOV R18, RZ, RZ, R20 ;  /* 0x000000ffff122224 */ /* 0x000fc800078e0214 */
[----:B------:R-:W-:Y:S02]  /*4a70*/  IMAD.IADD R45, R45, 0x1, R18 ;  /* 0x000000012d2d7824 */ /* 0x000fe400078e0212 */
[----:B0-----:R-:W-:-:S04]  /*4a80*/  IMAD R19, R17, 0x6, RZ ;  /* 0x0000000611137824 */ /* 0x001fc800078e02ff */
[----:B------:R-:W-:-:S05]  /*4a90*/  VIADD R19, R19, 0x5 ;  /* 0x0000000513137836 */ /* 0x000fca0000000000 */
[CC--:B------:R-:W-:Y:S02]  /*4aa0*/  ISETP.GE.U32.AND P0, PT, R19.reuse, R0.reuse, PT ;  /* 0x000000001300720c */ /* 0x0c0fe40003f06070 */
[----:B------:R-:W-:Y:S01]  /*4ab0*/  ISETP.NE.AND P6, PT, R19, R0, PT ;  /* 0x000000001300720c */ /* 0x000fe20003fc5270 */
[----:B------:R-:W-:-:S04]  /*4ac0*/  IMAD.IADD R19, R27, 0x1, R45 ;  /* 0x000000011b137824 */ /* 0x000fc800078e022d */
[----:B------:R-:W-:-:S06]  /*4ad0*/  IMAD.IADD R2, R2, 0x1, R19 ;  /* 0x0000000102027824 */ /* 0x000fcc00078e0213 */
[----:B------:R-:W-:Y:S02]  /*4ae0*/  @P0 SEL R22, RZ, 0xffffffff, P6 ;  /* 0xffffffffff160807 */ /* 0x000fe40003000000 */
[----:B------:R-:W-:Y:S02]  /*4af0*/  ISETP.GE.U32.AND P0, PT, R21, 0x81, PT ;  /* 0x000000811500780c */ /* 0x000fe40003f06070 */
[----:B------:R-:W-:-:S04]  /*4b00*/  LOP3.LUT R22, R22, 0x1, RZ, 0xc0, !PT ;  /* 0x0000000116167812 */ /* 0x000fc800078ec0ff */
[----:B------:R-:W-:-:S07]  /*4b10*/  ISETP.NE.U32.AND P6, PT, R22, 0x1, PT ;  /* 0x000000011600780c */ /* 0x000fce0003fc5070 */
[----:B------:R-:W-:Y:S06]  /*4b20*/  @!P0 BRA `(.L_x_45) ;  /* 0x0000000400688947 */ /* 0x000fec0003800000 */
[----:B------:R-:W-:Y:S01]  /*4b30*/  BAR.SYNC.DEFER_BLOCKING 0x0 ;  /* 0x0000000000007b1d */ /* 0x000fe20000010000 */
[--C-:B-1----:R-:W-:Y:S01]  /*4b40*/  @P1 IMAD.IADD R25, R25, 0x1, -R16.reuse ;  /* 0x0000000119191824 */ /* 0x102fe200078e0a10 */
[----:B------:R-:W-:Y:S01]  /*4b50*/  ISETP.GE.U32.AND P0, PT, R17, R21, PT ;  /* 0x000000151100720c */ /* 0x000fe20003f06070 */
[--C-:B------:R-:W-:Y:S02]  /*4b60*/  @!P2 IMAD.IADD R20, R20, 0x1, -R16.reuse ;  /* 0x000000011414a824 */ /* 0x100fe400078e0a10 */
[--C-:B------:R-:W-:Y:S01]  /*4b70*/  @!P3 IMAD.IADD R18, R18, 0x1, -R16.reuse ;  /* 0x000000011212b824 */ /* 0x100fe200078e0a10 */
[----:B------:R-:W-:Y:S01]  /*4b80*/  @P1 LEA R25, R25, UR4, 0x3 ;  /* 0x0000000419191c11 */ /* 0x000fe2000f8e18ff */
[--C-:B------:R-:W-:Y:S01]  /*4b90*/  @!P4 IMAD.IADD R45, R45, 0x1, -R16.reuse ;  /* 0x000000012d2dc824 */ /* 0x100fe200078e0a10 */
[----:B------:R-:W-:Y:S01]  /*4ba0*/  @!P2 LEA R20, R20, UR4, 0x3 ;  /* 0x000000041414ac11 */ /* 0x000fe2000f8e18ff */
[--C-:B------:R-:W-:Y:S01]  /*4bb0*/  @!P5 IMAD.IADD R19, R19, 0x1, -R16.reuse ;  /* 0x000000011313d824 */ /* 0x100fe200078e0a10 */
[----:B------:R-:W-:Y:S01]  /*4bc0*/  @!P3 LEA R18, R18, UR4, 0x3 ;  /* 0x000000041212bc11 */ /* 0x000fe2000f8e18ff */
[----:B------:R-:W-:Y:S01]  /*4bd0*/  @!P6 IMAD.IADD R2, R2, 0x1, -R16 ;  /* 0x000000010202e824 */ /* 0x000fe200078e0a10 */
[----:B------:R-:W-:Y:S01]  /*4be0*/  @!P4 LEA R45, R45, UR4, 0x3 ;  /* 0x000000042d2dcc11 */ /* 0x000fe2000f8e18ff */
[----:B------:R-:W-:Y:S01]  /*4bf0*/  BSSY.RECONVERGENT B0, `(.L_x_46) ;  /* 0x000004c000007945 */ /* 0x000fe20003800200 */
[----:B------:R-:W-:-:S02]  /*4c00*/  @!P5 LEA R19, R19, UR4, 0x3 ;  /* 0x000000041313dc11 */ /* 0x000fc4000f8e18ff */
[----:B------:R-:W-:Y:S01]  /*4c10*/  @!P6 LEA R2, R2, UR4, 0x3 ;  /* 0x000000040202ec11 */ /* 0x000fe2000f8e18ff */
[----:B------:R0:W-:Y:S04]  /*4c20*/  @P1 STS.64 [R25], R6 ;  /* 0x0000000619001388 */ /* 0x0001e80000000a00 */
[----:B------:R0:W-:Y:S04]  /*4c30*/  @!P2 STS.64 [R20], R4 ;  /* 0x000000041400a388 */ /* 0x0001e80000000a00 */
[----:B------:R0:W-:Y:S04]  /*4c40*/  @!P3 STS.64 [R18], R8 ;  /* 0x000000081200b388 */ /* 0x0001e80000000a00 */
[----:B------:R0:W-:Y:S04]  /*4c50*/  @!P4 STS.64 [R45], R10 ;  /* 0x0000000a2d00c388 */ /* 0x0001e80000000a00 */
[----:B------:R0:W-:Y:S04]  /*4c60*/  @!P5 STS.64 [R19], R12 ;  /* 0x0000000c1300d388 */ /* 0x0001e80000000a00 */
[----:B------:R0:W-:Y:S01]  /*4c70*/  @!P6 STS.64 [R2], R14 ;  /* 0x0000000e0200e388 */ /* 0x0001e20000000a00 */
[----:B------:R-:W-:Y:S06]  /*4c80*/  BAR.SYNC.DEFER_BLOCKING 0x0 ;  /* 0x0000000000007b1d */ /* 0x000fec0000010000 */
[----:B------:R-:W-:Y:S05]  /*4c90*/  @P0 BRA `(.L_x_47) ;  /* 0x0000000400040947 */ /* 0x000fea0003800000 */
[----:B0-----:R-:W-:Y:S01]  /*4ca0*/  LOP3.LUT R2, RZ, R17, RZ, 0x33, !PT ;  /* 0x00000011ff027212 */ /* 0x001fe200078e33ff */
[----:B------:R-:W-:Y:S01]  /*4cb0*/  BSSY.RECONVERGENT B1, `(.L_x_48) ;  /* 0x000001b000017945 */ /* 0x000fe20003800200 */
[----:B------:R-:W-:-:S03]  /*4cc0*/  IMAD.MOV.U32 R13, RZ, RZ, R17 ;  /* 0x000000ffff0d7224 */ /* 0x000fc600078e0011 */
[----:B------:R-:W-:-:S05]  /*4cd0*/  IMAD.IADD R2, R2, 0x1, R21 ;  /* 0x0000000102027824 */ /* 0x000fca00078e0215 */
        /* <DEDUP_REMOVED lines=14> */
.L_x_50:
        /* <DEDUP_REMOVED lines=10> */
.L_x_49:
[----:B------:R-:W-:Y:S05]  /*4e60*/  BSYNC.RECONVERGENT B1 ;  /* 0x0000000000017941 */ /* 0x000fea0003800200 */
.L_x_48:
[----:B------:R-:W-:Y:S05]  /*4e70*/  @!P1 BRA `(.L_x_47) ;  /* 0x00000000008c9947 */ /* 0x000fea0003800000 */
[----:B--2---:R-:W0:Y:S01]  /*4e80*/  LDC.64 R6, c[0x0][0x388] ;  /* 0x0000e200ff067b82 */ /* 0x004e220000000a00 */
[C---:B------:R-:W-:Y:S01]  /*4e90*/  LEA R2, R13.reuse, UR4, 0x3 ;  /* 0x000000040d027c11 */ /* 0x040fe2000f8e18ff */
[C---:B------:R-:W-:Y:S02]  /*4ea0*/  VIADD R20, R13.reuse, 0x100 ;  /* 0x000001000d147836 */ /* 0x040fe40000000000 */
[----:B------:R-:W-:Y:S02]  /*4eb0*/  IMAD.IADD R37, R13, 0x1, R16 ;  /* 0x000000010d257824 */ /* 0x000fe400078e0210 */
[----:B------:R-:W-:Y:S02]  /*4ec0*/  VIADD R2, R2, 0x800 ;  /* 0x0000080002027836 */ /* 0x000fe40000000000 */
[----:B------:R-:W1:Y:S05]  /*4ed0*/  LDC.64 R4, c[0x0][0x398] ;  /* 0x0000e600ff047b82 */ /* 0x000e6a0000000a00 */
.L_x_51:
[----:B------:R-:W2:Y:S01]  /*4ee0*/  LDS.64 R38, [R2+-0x800] ;  /* 0xfff8000002267984 */ /* 0x000ea20000000a00 */
[C---:B-1----:R-:W-:Y:S02]  /*4ef0*/  VIADD R27, R37.reuse, 0x80 ;  /* 0x00000080251b7836 */ /* 0x042fe40000000000 */
        /* <DEDUP_REMOVED lines=14> */
[----:B--2---:R-:W-:Y:S01]  /*4fe0*/  STG.E desc[UR8][R14.64], R38 ;  /* 0x000000260e007986 */ /* 0x004fe2000c101908 */
[----:B-1----:R-:W-:-:S03]  /*4ff0*/  VIADD R2, R2, 0x1000 ;  /* 0x0000100002027836 */ /* 0x002fc60000000000 */
[----:B------:R-:W-:Y:S04]  /*5000*/  STG.E desc[UR8][R18.64], R39 ;  /* 0x0000002712007986 */ /* 0x000fe8000c101908 */
[----:B0-----:R0:W-:Y:S04]  /*5010*/  STG.E desc[UR8][R24.64], R8 ;  /* 0x0000000818007986 */ /* 0x0011e8000c101908 */
[----:B------:R1:W-:Y:S04]  /*5020*/  STG.E desc[UR8][R26.64], R9 ;  /* 0x000000091a007986 */ /* 0x0003e8000c101908 */
[----:B---3--:R1:W-:Y:S04]  /*5030*/  STG.E desc[UR8][R28.64], R10 ;  /* 0x0000000a1c007986 */ /* 0x0083e8000c101908 */
[----:B------:R1:W-:Y:S01]  /*5040*/  STG.E desc[UR8][R30.64], R11 ;  /* 0x0000000b1e007986 */ /* 0x0003e2000c101908 */
[----:B0-----:R-:W-:-:S02]  /*5050*/  VIADD R8, R20, 0x100 ;  /* 0x0000010014087836 */ /* 0x001fc40000000000 */
[----:B------:R-:W-:Y:S01]  /*5060*/  VIADD R20, R20, 0x200 ;  /* 0x0000020014147836 */ /* 0x000fe20000000000 */
[----:B----4-:R1:W-:Y:S02]  /*5070*/  STG.E desc[UR8][R32.64], R12 ;  /* 0x0000000c20007986 */ /* 0x0103e4000c101908 */
[----:B------:R-:W-:Y:S02]  /*5080*/  ISETP.GE.U32.AND P0, PT, R8, R21, PT ;  /* 0x000000150800720c */ /* 0x000fe40003f06070 */
[----:B------:R1:W-:Y:S11]  /*5090*/  STG.E desc[UR8][R34.64], R13 ;  /* 0x0000000d22007986 */ /* 0x0003f6000c101908 */
[----:B------:R-:W-:Y:S05]  /*50a0*/  @!P0 BRA `(.L_x_51) ;  /* 0xfffffffc008c8947 */ /* 0x000fea000383ffff */
.L_x_47:
[----:B------:R-:W-:Y:S05]  /*50b0*/  BSYNC.RECONVERGENT B0 ;  /* 0x0000000000007941 */ /* 0x000fea0003800200 */
.L_x_46:
[----:B------:R-:W-:Y:S05]  /*50c0*/  BRA `(.L_x_52) ;  /* 0x0000000000907947 */ /* 0x000fea0003800000 */
.L_x_45:
[----:B------:R-:W0:Y:S08]  /*50d0*/  @P1 LDC.64 R34, c[0x0][0x388] ;  /* 0x0000e200ff221b82 */ /* 0x000e300000000a00 */
[----:B------:R-:W2:Y:S08]  /*50e0*/  @P1 LDC.64 R36, c[0x0][0x398] ;  /* 0x0000e600ff241b82 */ /* 0x000eb00000000a00 */
[----:B------:R-:W3:Y:S01]  /*50f0*/  @!P2 LDC.64 R26, c[0x0][0x388] ;  /* 0x0000e200ff1aab82 */ /* 0x000ee20000000a00 */
[----:B0-----:R-:W-:-:S07]  /*5100*/  @P1 IMAD.WIDE.U32 R34, R25, 0x4, R34 ;  /* 0x0000000419221825 */ /* 0x001fce00078e0022 */
[----:B------:R-:W0:Y:S01]  /*5110*/  @!P3 LDC.64 R32, c[0x0][0x388] ;  /* 0x0000e200ff20bb82 */ /* 0x000e220000000a00 */
[----:B------:R4:W-:Y:S01]  /*5120*/  @P1 STG.E desc[UR8][R34.64], R6 ;  /* 0x0000000622001986 */ /* 0x0009e2000c101908 */
[----:B--2---:R-:W-:-:S06]  /*5130*/  @P1 IMAD.WIDE.U32 R36, R25, 0x4, R36 ;  /* 0x0000000419241825 */ /* 0x004fcc00078e0024 */
[----:B------:R-:W2:Y:S01]  /*5140*/  @!P3 LDC.64 R30, c[0x0][0x398] ;  /* 0x0000e600ff1ebb82 */ /* 0x000ea20000000a00 */
[----:B------:R5:W-:Y:S01]  /*5150*/  @P1 STG.E desc[UR8][R36.64], R7 ;  /* 0x0000000724001986 */ /* 0x000be2000c101908 */
[----:B---3--:R-:W-:-:S06]  /*5160*/  @!P2 IMAD.WIDE.U32 R26, R20, 0x4, R26 ;  /* 0x00000004141aa825 */ /* 0x008fcc00078e001a */
[----:B------:R-:W3:Y:S01]  /*5170*/  @!P2 LDC.64 R24, c[0x0][0x398] ;  /* 0x0000e600ff18ab82 */ /* 0x000ee20000000a00 */
[----:B------:R0:W-:Y:S07]  /*5180*/  @!P2 STG.E desc[UR8][R26.64], R4 ;  /* 0x000000041a00a986 */ /* 0x0001ee000c101908 */
[----:B------:R-:W1:Y:S01]  /*5190*/  @!P4 LDC.64 R28, c[0x0][0x388] ;  /* 0x0000e200ff1ccb82 */ /* 0x000e620000000a00 */
[----:B0-----:R-:W-:-:S07]  /*51a0*/  @!P3 IMAD.WIDE.U32 R32, R18, 0x4, R32 ;  /* 0x000000041220b825 */ /* 0x001fce00078e0020 */
[----:B----4-:R-:W0:Y:S01]  /*51b0*/  @!P4 LDC.64 R34, c[0x0][0x398] ;  /* 0x0000e600ff22cb82 */ /* 0x010e220000000a00 */
[----:B--2---:R-:W-:-:S07]  /*51c0*/  @!P3 IMAD.WIDE.U32 R30, R18, 0x4, R30 ;  /* 0x00000004121eb825 */ /* 0x004fce00078e001e */
[----:B-----5:R-:W2:Y:S01]  /*51d0*/  @!P5 LDC.64 R36, c[0x0][0x388] ;  /* 0x0000e200ff24db82 */ /* 0x020ea20000000a00 */
[----:B---3--:R-:W-:-:S05]  /*51e0*/  @!P2 IMAD.WIDE.U32 R24, R20, 0x4, R24 ;  /* 0x000000041418a825 */ /* 0x008fca00078e0018 */
[----:B------:R3:W-:Y:S02]  /*51f0*/  @!P2 STG.E desc[UR8][R24.64], R5 ;  /* 0x000000051800a986 */ /* 0x0007e4000c101908 */
[----:B------:R-:W4:Y:S01]  /*5200*/  @!P5 LDC.64 R38, c[0x0][0x398] ;  /* 0x0000e600ff26db82 */ /* 0x000f220000000a00 */
[C---:B-1----:R-:W-:Y:S01]  /*5210*/  @!P4 IMAD.WIDE.U32 R28, R45.reuse, 0x4, R28 ;  /* 0x000000042d1cc825 */ /* 0x042fe200078e001c */
[----:B------:R3:W-:Y:S04]  /*5220*/  @!P3 STG.E desc[UR8][R32.64], R8 ;  /* 0x000000082000b986 */ /* 0x0007e8000c101908 */
[----:B------:R3:W-:Y:S02]  /*5230*/  @!P3 STG.E desc[UR8][R30.64], R9 ;  /* 0x000000091e00b986 */ /* 0x0007e4000c101908 */
[----:B------:R-:W1:Y:S01]  /*5240*/  @!P6 LDC.64 R40, c[0x0][0x388] ;  /* 0x0000e200ff28eb82 */ /* 0x000e620000000a00 */
[----:B0-----:R-:W-:Y:S01]  /*5250*/  @!P4 IMAD.WIDE.U32 R34, R45, 0x4, R34 ;  /* 0x000000042d22c825 */ /* 0x001fe200078e0022 */
[----:B------:R3:W-:Y:S04]  /*5260*/  @!P4 STG.E desc[UR8][R28.64], R10 ;  /* 0x0000000a1c00c986 */ /* 0x0007e8000c101908 */
[----:B------:R3:W-:Y:S02]  /*5270*/  @!P4 STG.E desc[UR8][R34.64], R11 ;  /* 0x0000000b2200c986 */ /* 0x0007e4000c101908 */
[----:B------:R-:W0:Y:S01]  /*5280*/  @!P6 LDC.64 R42, c[0x0][0x398] ;  /* 0x0000e600ff2aeb82 */ /* 0x000e220000000a00 */
[----:B--2---:R-:W-:-:S05]  /*5290*/  @!P5 IMAD.WIDE.U32 R36, R19, 0x4, R36 ;  /* 0x000000041324d825 */ /* 0x004fca00078e0024 */
[----:B------:R3:W-:Y:S01]  /*52a0*/  @!P5 STG.E desc[UR8][R36.64], R12 ;  /* 0x0000000c2400d986 */ /* 0x0007e2000c101908 */
[----:B----4-:R-:W-:-:S05]  /*52b0*/  @!P5 IMAD.WIDE.U32 R38, R19, 0x4, R38 ;  /* 0x000000041326d825 */ /* 0x010fca00078e0026 */
[----:B------:R3:W-:Y:S01]  /*52c0*/  @!P5 STG.E desc[UR8][R38.64], R13 ;  /* 0x0000000d2600d986 */ /* 0x0007e2000c101908 */
[----:B-1----:R-:W-:-:S05]  /*52d0*/  @!P6 IMAD.WIDE.U32 R40, R2, 0x4, R40 ;  /* 0x000000040228e825 */ /* 0x002fca00078e0028 */
[----:B------:R3:W-:Y:S01]  /*52e0*/  @!P6 STG.E desc[UR8][R40.64], R14 ;  /* 0x0000000e2800e986 */ /* 0x0007e2000c101908 */
[----:B0-----:R-:W-:-:S05]  /*52f0*/  @!P6 IMAD.WIDE.U32 R42, R2, 0x4, R42 ;  /* 0x00000004022ae825 */ /* 0x001fca00078e002a */
[----:B------:R3:W-:Y:S02]  /*5300*/  @!P6 STG.E desc[UR8][R42.64], R15 ;  /* 0x0000000f2a00e986 */ /* 0x0007e4000c101908 */
.L_x_52:
[----:B------:R-:W-:-:S13]  /*5310*/  ISETP.NE.AND P0, PT, R17, 0x7f, PT ;  /* 0x0000007f1100780c */ /* 0x000fda0003f05270 */
[----:B------:R-:W-:Y:S05]  /*5320*/  @P0 EXIT ;  /* 0x000000000000094d */ /* 0x000fea0003800000 */
[----:B01-3--:R-:W0:Y:S01]  /*5330*/  LDC.64 R8, c[0x0][0x3a0] ;  /* 0x0000e800ff087b82 */ /* 0x00be220000000a00 */
[----:B------:R-:W-:Y:S01]  /*5340*/  ISETP.NE.AND P0, PT, R0, 0x300, PT ;  /* 0x000003000000780c */ /* 0x000fe20003f05270 */
[----:B------:R-:W-:-:S12]  /*5350*/  IMAD.IADD R21, R16, 0x1, R21 ;  /* 0x0000000110157824 */ /* 0x000fd800078e0215 */
[----:B------:R-:W-:Y:S05]  /*5360*/  @P0 BRA `(.L_x_53) ;  /* 0x00000000001c0947 */ /* 0x000fea0003800000 */
[----:B--2---:R-:W1:Y:S08]  /*5370*/  LDC.64 R4, c[0x0][0x388] ;  /* 0x0000e200ff047b82 */ /* 0x004e700000000a00 */
[----:B------:R-:W2:Y:S01]  /*5380*/  LDC.64 R6, c[0x0][0x398] ;  /* 0x0000e600ff067b82 */ /* 0x000ea20000000a00 */
[----:B-1----:R-:W-:-:S05]  /*5390*/  IMAD.WIDE.U32 R4, R21, 0x4, R4 ;  /* 0x0000000415047825 */ /* 0x002fca00078e0004 */
[----:B------:R1:W-:Y:S01]  /*53a0*/  STG.E desc[UR8][R4.64], R3 ;  /* 0x0000000304007986 */ /* 0x0003e2000c101908 */
[----:B--2---:R-:W-:-:S04]  /*53b0*/  IMAD.WIDE.U32 R6, R21, 0x4, R6 ;  /* 0x0000000415067825 */ /* 0x004fc800078e0006 */
[----:B------:R-:W-:Y:S01]  /*53c0*/  VIADD R21, R21, 0x1 ;  /* 0x0000000115157836 */ /* 0x000fe20000000000 */
[----:B------:R1:W-:Y:S06]  /*53d0*/  STG.E desc[UR8][R6.64], R23 ;  /* 0x0000001706007986 */ /* 0x0003ec000c101908 */
.L_x_53:
[----:B0-----:R-:W-:Y:S01]  /*53e0*/  STG.E desc[UR8][R8.64], R21 ;  /* 0x0000001508007986 */ /* 0x001fe2000c101908 */
[----:B------:R-:W-:Y:S05]  /*53f0*/  EXIT ;  /* 0x000000000000794d */ /* 0x000fea0003800000 */
.L_x_9:
[----:B------:R-:W-:Y:S01]  /*5400*/  BSSY B1, `(.L_x_54) ;  /* 0x0000006000017945 */ /* 0x000fe20003800000 */
[----:B------:R-:W-:Y:S01]  /*5410*/  PLOP3.LUT P3, PT, P1, PT, PT, 0x8, 0x80 ;  /* 0x000000000080781c */ /* 0x000fe20000f6e170 */
[----:B------:R-:W-:-:S12]  /*5420*/  IMAD.MOV.U32 R5, RZ, RZ, -0x1 ;  /* 0xffffffffff057424 */ /* 0x000fd800078e00ff */
[----:B------:R-:W-:Y:S05]  /*5430*/  WARPSYNC.COLLECTIVE R5, `(.L_x_55) ;  /* 0x0000000005087348 */ /* 0x000fea0003c00000 */
[----:B------:R-:W-:Y:S01]  /*5440*/  VOTE.ANY P3, P3 ;  /* 0x0000000000ff7806 */ /* 0x000fe20001860100 */
[----:B------:R-:W-:-:S12]  /*5450*/  ENDCOLLECTIVE ;  /* 0x000000000000791b */ /* 0x000fd80003800000 */
.L_x_55:
[----:B------:R-:W-:Y:S05]  /*5460*/  BSYNC B1 ;  /* 0x0000000000017941 */ /* 0x000fea0003800000 */
.L_x_54:
[----:B------:R-:W-:Y:S01]  /*5470*/  PLOP3.LUT P1, PT, P3, PT, PT, 0x80, 0x8 ;  /* 0x000000000008781c */ /* 0x000fe20001f2f070 */
[----:B------:R-:W-:-:S12]  /*5480*/  BRA `(.L_x_56) ;  /* 0xffffffbc00a07947 */ /* 0x000fd8000383ffff */
.L_x_11:
[----:B------:R-:W0:Y:S01]  /*5490*/  S2R R29, SR_GEMASK ;  /* 0x00000000001d7919 */ /* 0x000e220000003c00 */
[----:B------:R-:W-:Y:S01]  /*54a0*/  BSSY B1, `(.L_x_57) ;  /* 0x0000006000017945 */ /* 0x000fe20003800000 */
[----:B------:R-:W-:Y:S01]  /*54b0*/  PLOP3.LUT P3, PT, P3, PT, PT, 0x8, 0x80 ;  /* 0x000000000080781c */ /* 0x000fe20001f6e170 */
[----:B------:R-:W-:-:S12]  /*54c0*/  IMAD.MOV.U32 R5, RZ, RZ, -0x1 ;  /* 0xffffffffff057424 */ /* 0x000fd800078e00ff */
[----:B0-----:R-:W-:Y:S05]  /*54d0*/  WARPSYNC.COLLECTIVE R5, `(.L_x_58) ;  /* 0x0000000005087348 */ /* 0x001fea0003c00000 */
[----:B------:R-:W-:Y:S01]  /*54e0*/  VOTE.ANY R5, PT, P3 ;  /* 0x0000000000057806 */ /* 0x000fe200018e0100 */
[----:B0-----:R-:W-:Y:S06]  /*54f0*/  ENDCOLLECTIVE ;  /* 0x000000000000791b */ /* 0x001fec0003800000 */
.L_x_58:
[----:B------:R-:W-:Y:S05]  /*5500*/  BSYNC B1 ;  /* 0x0000000000017941 */ /* 0x000fea0003800000 */
.L_x_57:
[----:B------:R-:W-:Y:S01]  /*5510*/  LOP3.LUT R5, R5, 0x80000000, R29, 0xec, !PT ;  /* 0x8000000005057812 */ /* 0x000fe200078eec1d */
[----:B------:R-:W-:Y:S01]  /*5520*/  IMAD.MOV.U32 R18, RZ, RZ, R20 ;  /* 0x000000ffff127224 */ /* 0x000fe200078e0014 */
[----:B------:R-:W-:Y:S01]  /*5530*/  ISETP.NE.AND P2, PT, R20, RZ, PT ;  /* 0x000000ff1400720c */ /* 0x000fe20003f45270 */
[----:B------:R-:W-:Y:S01]  /*5540*/  IMAD.MOV.U32 R17, RZ, RZ, 0x1 ;  /* 0x00000001ff117424 */ /* 0x000fe200078e00ff */
[----:B------:R-:W-:Y:S01]  /*5550*/  ISETP.NE.U32.AND P4, PT, R22, 0x65, PT ;  /* 0x000000651600780c */ /* 0x000fe20003f85070 */
[----:B------:R-:W-:-:S03]  /*5560*/  VIADD R16, R5, 0xffffffff ;  /* 0xffffffff05107836 */ /* 0x000fc60000000000 */
[----:B------:R-:W-:Y:S02]  /*5570*/  ISETP.NE.AND.EX P4, PT, R23, RZ, PT, P4 ;  /* 0x000000ff1700720c */ /* 0x000fe40003f85340 */
[----:B------:R-:W-:Y:S01]  /*5580*/  LOP3.LUT R33, R5, R16, RZ, 0xc, !PT ;  /* 0x0000001005217212 */ /* 0x000fe200078e0cff */
[----:B------:R-:W-:-:S05]  /*5590*/  IMAD.MOV.U32 R5, RZ, RZ, -0x1 ;  /* 0xffffffffff057424 */ /* 0x000fca00078e00ff */
[----:B------:R-:W0:Y:S02]  /*55a0*/  POPC R33, R33 ;  /* 0x0000002100217309 */ /* 0x000e240000000000 */
[----:B0-----:R-:W-:Y:S01]  /*55b0*/  IMAD.MOV.U32 R16, RZ, RZ, R33 ;  /* 0x000000ffff107224 */ /* 0x001fe200078e0021 */
[----:B------:R-:W-:-:S13]  /*55c0*/  ISETP.GE.AND P1, PT, R30, R33, PT ;  /* 0x000000211e00720c */ /* 0x000fda0003f26270 */
[----:B------:R-:W-:Y:S05]  /*55d0*/  WARPSYNC.COLLECTIVE R5, `(.L_x_59) ;  /* 0x0000000005087348 */ /* 0x000fea0003c00000 */
[----:B------:R0:W1:Y:S02]  /*55e0*/  SHFL.DOWN P3, R27, R18, R17, R16 ;  /* 0x08000011121b7389 */ /* 0x0000640000060010 */
[----:B01----:R-:W-:Y:S05]  /*55f0*/  ENDCOLLECTIVE ;  /* 0x000000000000791b */ /* 0x003fea0003800000 */
.L_x_59:
[----:B------:R-:W-:Y:S02]  /*5600*/  IMAD.MOV.U32 R18, RZ, RZ, R21 ;  /* 0x000000ffff127224 */ /* 0x000fe400078e0015 */
[----:B------:R-:W-:-:S07]  /*5610*/  IMAD.MOV.U32 R32, RZ, RZ, R27 ;  /* 0x000000ffff207224 */ /* 0x000fce00078e001b */
[----:B------:R-:W-:Y:S05]  /*5620*/  WARPSYNC.COLLECTIVE R5, `(.L_x_60) ;  /* 0x0000000005087348 */ /* 0x000fea0003c00000 */
[----:B------:R0:W1:Y:S02]  /*5630*/  SHFL.DOWN P3, R27, R18, R17, R16 ;  /* 0x08000011121b7389 */ /* 0x0000640000060010 */
[----:B01----:R-:W-:Y:S05]  /*5640*/  ENDCOLLECTIVE ;  /* 0x000000000000791b */ /* 0x003fea0003800000 */
.L_x_60:
[----:B------:R-:W-:Y:S02]  /*5650*/  IMAD.MOV.U32 R17, RZ, RZ, 0x2 ;  /* 0x00000002ff117424 */ /* 0x000fe400078e00ff */
[----:B------:R-:W-:Y:S01]  /*5660*/  IMAD.MOV.U32 R35, RZ, RZ, R27 ;  /* 0x000000ffff237224 */ /* 0x000fe200078e001b */
[----:B------:R-:W-:Y:S01]  /*5670*/  SEL R27, R32, RZ, !P1 ;  /* 0x000000ff201b7207 */ /* 0x000fe20004800000 */
[----:B------:R-:W-:-:S03]  /*5680*/  VIADD R32, R30, 0x2 ;  /* 0x000000021e207836 */ /* 0x000fc60000000000 */
[----:B------:R-:W-:Y:S01]  /*5690*/  VIMNMX R35, PT, PT, R21, R35, PT ;  /* 0x0000002315237248 */ /* 0x000fe20003fe0100 */
[----:B------:R-:W-:-:S03]  /*56a0*/  IMAD.IADD R36, R20, 0x1, R27 ;  /* 0x0000000114247824 */ /* 0x000fc600078e021b */
[-C--:B------:R-:W-:Y:S01]  /*56b0*/  SEL R35, R35, R21.reuse, !P2 ;  /* 0x0000001523237207 */ /* 0x080fe20005000000 */
[----:B------:R-:W-:Y:S01]  /*56c0*/  IMAD.MOV.U32 R18, RZ, RZ, R36 ;  /* 0x000000ffff127224 */ /* 0x000fe200078e0024 */
[----:B------:R-:W-:Y:S02]  /*56d0*/  ISETP.NE.AND P2, PT, R36, RZ, PT ;  /* 0x000000ff2400720c */ /* 0x000fe40003f45270 */
[----:B------:R-:W-:Y:S01]  /*56e0*/  SEL R37, R35, R21, !P1 ;  /* 0x0000001523257207 */ /* 0x000fe20004800000 */
[----:B------:R-:W-:-:S10]  /*56f0*/  VIADD R35, R30, 0x8 ;  /* 0x000000081e237836 */ /* 0x000fd40000000000 */
[----:B------:R-:W-:Y:S05]  /*5700*/  WARPSYNC.COLLECTIVE R5, `(.L_x_61) ;  /* 0x0000000005087348 */ /* 0x000fea0003c00000 */
[----:B------:R0:W1:Y:S02]  /*5710*/  SHFL.DOWN P3, R27, R18, R17, R16 ;  /* 0x08000011121b7389 */ /* 0x0000640000060010 */
[----:B01----:R-:W-:Y:S05]  /*5720*/  ENDCOLLECTIVE ;  /* 0x000000000000791b */ /* 0x003fea0003800000 */
.L_x_61:
[----:B------:R-:W-:Y:S01]  /*5730*/  ISETP.GT.AND P1, PT, R32, R33, PT ;  /* 0x000000212000720c */ /* 0x000fe20003f24270 */
[----:B------:R-:W-:Y:S02]  /*5740*/  IMAD.MOV.U32 R18, RZ, RZ, R37 ;  /* 0x000000ffff127224 */ /* 0x000fe400078e0025 */
[----:B------:R-:W-:-:S10]  /*5750*/  IMAD.MOV.U32 R34, RZ, RZ, R27 ;  /* 0x000000ffff227224 */ /* 0x000fd400078e001b */
[----:B------:R-:W-:Y:S05]  /*5760*/  WARPSYNC.COLLECTIVE R5, `(.L_x_62) ;  /* 0x0000000005087348 */ /* 0x000fea0003c00000 */
[----:B------:R0:W1:Y:S02]  /*5770*/  SHFL.DOWN P3, R27, R18, R17, R16 ;  /* 0x08000011121b7389 */ /* 0x0000640000060010 */
[----:B01----:R-:W-:Y:S05]  /*5780*/  ENDCOLLECTIVE ;  /* 0x000000000000791b */ /* 0x003fea0003800000 */
.L_x_62:
[----:B------:R-:W-:Y:S01]  /*5790*/  SEL R21, R34, RZ, !P1 ;  /* 0x000000ff22157207 */ /* 0x000fe20004800000 */
[----:B------:R-:W-:-:S04]  /*57a0*/  VIADD R34, R30, 0x4 ;  /* 0x000000041e227836 */ /* 0x000fc80000000000 */
[----:B------:R-:W-:-:S04]  /*57b0*/  IMAD.IADD R20, R36, 0x1, R21 ;  /* 0x0000000124147824 */ /* 0x000fc800078e0215 */
[----:B------:R-:W-:Y:S02]  /*57c0*/  IMAD.MOV.U32 R18, RZ, RZ, R20 ;  /* 0x000000ffff127224 */ /* 0x000fe400078e0014 */
[----:B------:R-:W-:Y:S02]  /*57d0*/  IMAD.MOV.U32 R17, RZ, RZ, 0x4 ;  /* 0x00000004ff117424 */ /* 0x000fe400078e00ff */
[----:B------:R-:W-:-:S07]  /*57e0*/  IMAD.MOV.U32 R40, RZ, RZ, R27 ;  /* 0x000000ffff287224 */ /* 0x000fce00078e001b */
[----:B------:R-:W-:Y:S05]  /*57f0*/  WARPSYNC.COLLECTIVE R5, `(.L_x_63) ;  /* 0x0000000005087348 */ /* 0x000fea0003c00000 */
[----:B------:R0:W1:Y:S02]  /*5800*/  SHFL.DOWN P3, R27, R18, R17, R16 ;  /* 0x08000011121b7389 */ /* 0x0000640000060010 */
[----:B01----:R-:W-:Y:S05]  /*5810*/  ENDCOLLECTIVE ;  /* 0x000000000000791b */ /* 0x003fea0003800000 */
.L_x_63:
[----:B------:R-:W-:-:S04]  /*5820*/  VIMNMX R40, PT, PT, R37, R40, PT ;  /* 0x0000002825287248 */ /* 0x000fc80003fe0100 */
[----:B------:R-:W-:Y:S02]  /*5830*/  @!P1 SEL R37, R40, R37, !P2 ;  /* 0x0000002528259207 */ /* 0x000fe40005000000 */
[----:B------:R-:W-:Y:S02]  /*5840*/  ISETP.GT.AND P1, PT, R34, R33, PT ;  /* 0x000000212200720c */ /* 0x000fe40003f24270 */
[----:B------:R-:W-:Y:S01]  /*5850*/  ISETP.NE.AND P2, PT, R20, RZ, PT ;  /* 0x000000ff1400720c */ /* 0x000fe20003f45270 */
[----:B------:R-:W-:Y:S02]  /*5860*/  IMAD.MOV.U32 R18, RZ, RZ, R37 ;  /* 0x000000ffff127224 */ /* 0x000fe400078e0025 */
[----:B------:R-:W-:-:S10]  /*5870*/  IMAD.MOV.U32 R21, RZ, RZ, R27 ;  /* 0x000000ffff157224 */ /* 0x000fd400078e001b */
[----:B------:R-:W-:Y:S05]  /*5880*/  WARPSYNC.COLLECTIVE R5, `(.L_x_64) ;  /* 0x0000000005087348 */ /* 0x000fea0003c00000 */
[----:B------:R0:W1:Y:S02]  /*5890*/  SHFL.DOWN P3, R27, R18, R17, R16 ;  /* 0x08000011121b7389 */ /* 0x0000640000060010 */
[----:B01----:R-:W-:Y:S05]  /*58a0*/  ENDCOLLECTIVE ;  /* 0x000000000000791b */ /* 0x003fea0003800000 */
.L_x_64:
[----:B------:R-:W-:-:S05]  /*58b0*/  SEL R21, R21, RZ, !P1 ;  /* 0x000000ff15157207 */ /* 0x000fca0004800000 */
[----:B------:R-:W-:-:S04]  /*58c0*/  IMAD.IADD R36, R20, 0x1, R21 ;  /* 0x0000000114247824 */ /* 0x000fc800078e0215 */
[----:B------:R-:W-:Y:S02]  /*58d0*/  IMAD.MOV.U32 R18, RZ, RZ, R36 ;  /* 0x000000ffff127224 */ /* 0x000fe400078e0024 */
[----:B------:R-:W-:Y:S02]  /*58e0*/  IMAD.MOV.U32 R17, RZ, RZ, 0x8 ;  /* 0x00000008ff117424 */ /* 0x000fe400078e00ff */
[----:B------:R-:W-:-:S07]  /*58f0*/  IMAD.MOV.U32 R40, RZ, RZ, R27 ;  /* 0x000000ffff287224 */ /* 0x000fce00078e001b */
[----:B------:R-:W-:Y:S05]  /*5900*/  WARPSYNC.COLLECTIVE R5, `(.L_x_65) ;  /* 0x0000000005087348 */ /* 0x000fea0003c00000 */
[----:B------:R0:W1:Y:S02]  /*5910*/  SHFL.DOWN P3, R27, R18, R17, R16 ;  /* 0x08000011121b7389 */ /* 0x0000640000060010 */
[----:B01----:R-:W-:Y:S05]  /*5920*/  ENDCOLLECTIVE ;  /* 0x000000000000791b */ /* 0x003fea0003800000 */
.L_x_65:
[----:B------:R-:W-:-:S04]  /*5930*/  VIMNMX R40, PT, PT, R37, R40, PT ;  /* 0x0000002825287248 */ /* 0x000fc80003fe0100 */
[----:B------:R-:W-:Y:S02]  /*5940*/  @!P1 SEL R37, R40, R37, !P2 ;  /* 0x0000002528259207 */ /* 0x000fe40005000000 */
[----:B------:R-:W-:Y:S02]  /*5950*/  ISETP.GT.AND P1, PT, R35, R33, PT ;  /* 0x000000212300720c */ /* 0x000fe40003f24270 */
[----:B------:R-:W-:Y:S01]  /*5960*/  ISETP.NE.AND P2, PT, R36, RZ, PT ;  /* 0x000000ff2400720c */ /* 0x000fe20003f45270 */
[----:B------:R-:W-:Y:S01]  /*5970*/  IMAD.MOV.U32 R18, RZ, RZ, R37 ;  /* 0x000000ffff127224 */ /* 0x000fe200078e0025 */
[----:B------:R-:W-:-:S05]  /*5980*/  SEL R27, R27, RZ, !P1 ;  /* 0x000000ff1b1b7207 */ /* 0x000fca0004800000 */
[----:B------:R-:W-:-:S07]  /*5990*/  IMAD.IADD R42, R36, 0x1, R27 ;  /* 0x00000001242a7824 */ /* 0x000fce00078e021b */
[----:B------:R-:W-:Y:S05]  /*59a0*/  WARPSYNC.COLLECTIVE R5, `(.L_x_66) ;  /* 0x0000000005087348 */ /* 0x000fea0003c00000 */
[----:B------:R0:W1:Y:S02]  /*59b0*/  SHFL.DOWN P3, R27, R18, R17, R16 ;  /* 0x08000011121b7389 */ /* 0x0000640000060010 */
[----:B01----:R-:W-:Y:S05]  /*59c0*/  ENDCOLLECTIVE ;  /* 0x000000000000791b */ /* 0x003fea0003800000 */
.L_x_66:
[----:B------:R-:W-:Y:S02]  /*59d0*/  VIADD R36, R30, 0x10 ;  /* 0x000000101e247836 */ /* 0x000fe40000000000 */
[----:B------:R-:W-:Y:S02]  /*59e0*/  IMAD.MOV.U32 R18, RZ, RZ, R42 ;  /* 0x000000ffff127224 */ /* 0x000fe400078e002a */
[----:B------:R-:W-:Y:S02]  /*59f0*/  IMAD.MOV.U32 R17, RZ, RZ, 0x10 ;  /* 0x00000010ff117424 */ /* 0x000fe400078e00ff */
[----:B------:R-:W-:-:S07]  /*5a00*/  IMAD.MOV.U32 R40, RZ, RZ, R27 ;  /* 0x000000ffff287224 */ /* 0x000fce00078e001b */
[----:B------:R-:W-:Y:S05]  /*5a10*/  WARPSYNC.COLLECTIVE R5, `(.L_x_67) ;  /* 0x0000000005087348 */ /* 0x000fea0003c00000 */
[----:B------:R0:W1:Y:S02]  /*5a20*/  SHFL.DOWN P3, R27, R18, R17, R16 ;  /* 0x08000011121b7389 */ /* 0x0000640000060010 */
[----:B01----:R-:W-:Y:S05]  /*5a30*/  ENDCOLLECTIVE ;  /* 0x000000000000791b */ /* 0x003fea0003800000 */
.L_x_67:
        /* <DEDUP_REMOVED lines=9> */
.L_x_68:
[----:B------:R-:W-:Y:S05]  /*5ad0*/  WARPSYNC.COLLECTIVE R5, `(.L_x_69) ;  /* 0x0000000005087348 */ /* 0x000fea0003c00000 */
[----:B------:R-:W-:Y:S01]  /*5ae0*/  VOTE.ALL P4, P4 ;  /* 0x0000000000ff7806 */ /* 0x000fe20002080000 */
[----:B------:R-:W-:-:S12]  /*5af0*/  ENDCOLLECTIVE ;  /* 0x000000000000791b */ /* 0x000fd80003800000 */
.L_x_69:
[----:B------:R-:W-:-:S05]  /*5b00*/  SEL R33, R41, RZ, !P1 ;  /* 0x000000ff29217207 */ /* 0x000fca0004800000 */
[----:B------:R-:W-:Y:S01]  /*5b10*/  IMAD.IADD R33, R42, 0x1, R33 ;  /* 0x000000012a217824 */ /* 0x000fe200078e0221 */
[----:B------:R-:W-:-:S04]  /*5b20*/  VIMNMX R20, PT, PT, R37, R27, PT ;  /* 0x0000001b25147248 */ /* 0x000fc80003fe0100 */
[----:B------:R-:W-:Y:S02]  /*5b30*/  @!P1 SEL R37, R20, R37, !P2 ;  /* 0x0000002514259207 */ /* 0x000fe40005000000 */
[----:B------:R-:W0:Y:S02]  /*5b40*/  LDC.64 R20, c[0x0][0x3a8] ;  /* 0x0000ea00ff147b82 */ /* 0x000e240000000a00 */
[----:B0-----:R-:W-:Y:S01]  /*5b50*/  IADD3 R40, P2, PT, R20, 0x200, RZ ;  /* 0x0000020014287810 */ /* 0x001fe20007f5e0ff */
[----:B------:R-:W-:-:S04]  /*5b60*/  IMAD.MOV.U32 R20, RZ, RZ, R37 ;  /* 0x000000ffff147224 */ /* 0x000fc800078e0025 */
[----:B------:R-:W-:Y:S01]  /*5b70*/  IMAD.X R41, RZ, RZ, R21, P2 ;  /* 0x000000ffff297224 */ /* 0x000fe200010e0615 */
[----:B------:R-:W-:Y:S07]  /*5b80*/  BRA `(.L_x_70) ;  /* 0xffffffb800dc7947 */ /* 0x000fee000383ffff */
.L_x_13:
[----:B------:R-:W-:Y:S01]  /*5b90*/  BSSY B1, `(.L_x_71) ;  /* 0x0000006000017945 */ /* 0x000fe20003800000 */
[----:B------:R-:W-:Y:S01]  /*5ba0*/  PLOP3.LUT P3, PT, P1, PT, PT, 0x8, 0x80 ;  /* 0x000000000080781c */ /* 0x000fe20000f6e170 */
[----:B------:R-:W-:-:S12]  /*5bb0*/  IMAD.MOV.U32 R5, RZ, RZ, -0x1 ;  /* 0xffffffffff057424 */ /* 0x000fd800078e00ff */
[----:B------:R-:W-:Y:S05]  /*5bc0*/  WARPSYNC.COLLECTIVE R5, `(.L_x_72) ;  /* 0x0000000005087348 */ /* 0x000fea0003c00000 */
[----:B------:R-:W-:Y:S01]  /*5bd0*/  VOTE.ANY P3, P3 ;  /* 0x0000000000ff7806 */ /* 0x000fe20001860100 */
[----:B------:R-:W-:-:S12]  /*5be0*/  ENDCOLLECTIVE ;  /* 0x000000000000791b */ /* 0x000fd80003800000 */
.L_x_72:
[----:B------:R-:W-:Y:S05]  /*5bf0*/  BSYNC B1 ;  /* 0x0000000000017941 */ /* 0x000fea0003800000 */
.L_x_71:
[----:B------:R-:W-:Y:S01]  /*5c00*/  PLOP3.LUT P1, PT, P3, PT, PT, 0x80, 0x8 ;  /* 0x000000000008781c */ /* 0x000fe20001f2f070 */
[----:B------:R-:W-:-:S12]  /*5c10*/  BRA `(.L_x_73) ;  /* 0xffffffb800e07947 */ /* 0x000fd8000383ffff */
.L_x_15:
[----:B------:R-:W-:Y:S01]  /*5c20*/  ISETP.NE.U32.AND P4, PT, R22, 0x65, PT ;  /* 0x000000651600780c */ /* 0x000fe20003f85070 */
[----:B------:R-:W-:Y:S01]  /*5c30*/  BSSY B1, `(.L_x_74) ;  /* 0x0000007000017945 */ /* 0x000fe20003800000 */
[----:B------:R-:W-:Y:S01]  /*5c40*/  PLOP3.LUT P3, PT, P3, PT, PT, 0x8, 0x80 ;  /* 0x000000000080781c */ /* 0x000fe20001f6e170 */
[----:B------:R-:W-:Y:S01]  /*5c50*/  IMAD.MOV.U32 R5, RZ, RZ, -0x1 ;  /* 0xffffffffff057424 */ /* 0x000fe200078e00ff */
[----:B------:R-:W-:-:S13]  /*5c60*/  ISETP.NE.AND.EX P4, PT, R23, RZ, PT, P4 ;  /* 0x000000ff1700720c */ /* 0x000fda0003f85340 */
[----:B------:R-:W-:Y:S05]  /*5c70*/  WARPSYNC.COLLECTIVE R5, `(.L_x_75) ;  /* 0x0000000005087348 */ /* 0x000fea0003c00000 */
[----:B------:R-:W-:Y:S01]  /*5c80*/  VOTE.ANY R5, PT, P3 ;  /* 0x0000000000057806 */ /* 0x000fe200018e0100 */
[----:B------:R-:W-:Y:S06]  /*5c90*/  ENDCOLLECTIVE ;  /* 0x000000000000791b */ /* 0x000fec0003800000 */
.L_x_75:
[----:B------:R-:W-:Y:S05]  /*5ca0*/  BSYNC B1 ;  /* 0x0000000000017941 */ /* 0x000fea0003800000 */
.L_x_74:
[----:B------:R-:W-:Y:S01]  /*5cb0*/  LOP3.LUT R5, R5, 0x80000000, R29, 0xec, !PT ;  /* 0x8000000005057812 */ /* 0x000fe200078eec1d */
[----:B------:R-:W-:Y:S01]  /*5cc0*/  IMAD.MOV.U32 R18, RZ, RZ, R20 ;  /* 0x000000ffff127224 */ /* 0x000fe200078e0014 */
[----:B------:R-:W-:Y:S01]  /*5cd0*/  ISETP.NE.AND P2, PT, R20, RZ, PT ;  /* 0x000000ff1400720c */ /* 0x000fe20003f45270 */
[----:B------:R-:W-:Y:S02]  /*5ce0*/  IMAD.MOV.U32 R17, RZ, RZ, 0x1 ;  /* 0x00000001ff117424 */ /* 0x000fe400078e00ff */
[----:B------:R-:W-:Y:S02]  /*5cf0*/  VIADD R16, R5, 0xffffffff ;  /* 0xffffffff05107836 */ /* 0x000fe40000000000 */
[----:B------:R-:W-:-:S03]  /*5d00*/  VIADD R31, R31, 0xffffffe0 ;  /* 0xffffffe01f1f7836 */ /* 0x000fc60000000000 */
[----:B------:R-:W-:Y:S01]  /*5d10*/  LOP3.LUT R22, R5, R16, RZ, 0xc, !PT ;  /* 0x0000001005167212 */ /* 0x000fe200078e0cff */
[----:B------:R-:W-:-:S03]  /*5d20*/  IMAD.MOV.U32 R5, RZ, RZ, -0x1 ;  /* 0xffffffffff057424 */ /* 0x000fc600078e00ff */
[----:B------:R0:W1:Y:S04]  /*5d30*/  POPC R16, R22 ;  /* 0x0000001600107309 */ /* 0x0000680000000000 */
[----:B01----:R-:W-:Y:S05]  /*5d40*/  WARPSYNC.COLLECTIVE R5, `(.L_x_76) ;  /* 0x0000000005087348 */ /* 0x003fea0003c00000 */
[----:B-1----:R1:W2:Y:S02]  /*5d50*/  SHFL.DOWN P3, R27, R18, R17, R16 ;  /* 0x08000011121b7389 */ /* 0x0022a40000060010 */
[----:B012---:R-:W-:Y:S05]  /*5d60*/  ENDCOLLECTIVE ;  /* 0x000000000000791b */ /* 0x007fea0003800000 */
.L_x_76:
[----:B------:R-:W-:Y:S01]  /*5d70*/  ISETP.GE.AND P1, PT, R30, R16, PT ;  /* 0x000000101e00720c */ /* 0x000fe20003f26270 */
[----:B------:R-:W-:Y:S02]  /*5d80*/  IMAD.MOV.U32 R18, RZ, RZ, R21 ;  /* 0x000000ffff127224 */ /* 0x000fe400078e0015 */
[----:B------:R-:W-:-:S10]  /*5d90*/  IMAD.MOV.U32 R42, RZ, RZ, R27 ;  /* 0x000000ffff2a7224 */ /* 0x000fd400078e001b */
[----:B------:R-:W-:Y:S05]  /*5da0*/  WARPSYNC.COLLECTIVE R5, `(.L_x_77) ;  /* 0x0000000005087348 */ /* 0x000fea0003c00000 */
[----:B------:R0:W1:Y:S02]  /*5db0*/  SHFL.DOWN P3, R27, R18, R17, R16 ;  /* 0x08000011121b7389 */ /* 0x0000640000060010 */
[----:B01----:R-:W-:Y:S05]  /*5dc0*/  ENDCOLLECTIVE ;  /* 0x000000000000791b */ /* 0x003fea0003800000 */
.L_x_77:
[----:B------:R-:W-:-:S05]  /*5dd0*/  SEL R43, R42, RZ, !P1 ;  /* 0x000000ff2a2b7207 */ /* 0x000fca0004800000 */
[----:B------:R-:W-:-:S04]  /*5de0*/  IMAD.IADD R43, R20, 0x1, R43 ;  /* 0x00000001142b7824 */ /* 0x000fc800078e022b */
[----:B------:R-:W-:Y:S02]  /*5df0*/  IMAD.MOV.U32 R18, RZ, RZ, R43 ;  /* 0x000000ffff127224 */ /* 0x000fe400078e002b */
[----:B------:R-:W-:Y:S01]  /*5e00*/  IMAD.MOV.U32 R17, RZ, RZ, 0x2 ;  /* 0x00000002ff117424 */ /* 0x000fe200078e00ff */
[----:B------:R-:W-:-:S04]  /*5e10*/  VIMNMX R27, PT, PT, R21, R27, PT ;  /* 0x0000001b151b7248 */ /* 0x000fc80003fe0100 */
[-C--:B------:R-:W-:Y:S02]  /*5e20*/  SEL R27, R27, R21.reuse, !P2 ;  /* 0x000000151b1b7207 */ /* 0x080fe40005000000 */
[----:B------:R-:W-:Y:S02]  /*5e30*/  ISETP.NE.AND P2, PT, R43, RZ, PT ;  /* 0x000000ff2b00720c */ /* 0x000fe40003f45270 */
[----:B------:R-:W-:-:S11]  /*5e40*/  SEL R42, R27, R21, !P1 ;  /* 0x000000151b2a7207 */ /* 0x000fd60004800000 */
[----:B------:R-:W-:Y:S05]  /*5e50*/  WARPSYNC.COLLECTIVE R5, `(.L_x_78) ;  /* 0x0000000005087348 */ /* 0x000fea0003c00000 */
[----:B------:R0:W1:Y:S02]  /*5e60*/  SHFL.DOWN P3, R27, R18, R17, R16 ;  /* 0x08000011121b7389 */ /* 0x0000640000060010 */
[----:B01----:R-:W-:Y:S05]  /*5e70*/  ENDCOLLECTIVE ;  /* 0x000000000000791b */ /* 0x003fea0003800000 */
.L_x_78:
[----:B------:R-:W-:Y:S01]  /*5e80*/  ISETP.GT.AND P1, PT, R32, R16, PT ;  /* 0x000000102000720c */ /* 0x000fe20003f24270 */
[----:B------:R-:W-:-:S03]  /*5e90*/  IMAD.MOV.U32 R18, RZ, RZ, R42 ;  /* 0x000000ffff127224 */ /* 0x000fc600078e002a */
[----:B------:R-:W-:-:S09]  /*5ea0*/  SEL R20, R27, RZ, !P1 ;  /* 0x000000ff1b147207 */ /* 0x000fd20004800000 */
[----:B------:R-:W-:Y:S05]  /*5eb0*/  WARPSYNC.COLLECTIVE R5, `(.L_x_79) ;  /* 0x0000000005087348 */ /* 0x000fea0003c00000 */
[----:B------:R0:W1:Y:S02]  /*5ec0*/  SHFL.DOWN P3, R27, R18, R17, R16 ;  /* 0x08000011121b7389 */ /* 0x0000640000060010 */
[----:B01----:R-:W-:Y:S05]  /*5ed0*/  ENDCOLLECTIVE ;  /* 0x000000000000791b */ /* 0x003fea0003800000 */
.L_x_79:
[----:B------:R-:W-:-:S04]  /*5ee0*/  IMAD.IADD R21, R43, 0x1, R20 ;  /* 0x000000012b157824 */ /* 0x000fc800078e0214 */
[----:B------:R-:W-:Y:S02]  /*5ef0*/  IMAD.MOV.U32 R18, RZ, RZ, R21 ;  /* 0x000000ffff127224 */ /* 0x000fe400078e0015 */
[----:B------:R-:W-:Y:S02]  /*5f00*/  IMAD.MOV.U32 R17, RZ, RZ, 0x4 ;  /* 0x00000004ff117424 */ /* 0x000fe400078e00ff */
[----:B------:R-:W-:-:S07]  /*5f10*/  IMAD.MOV.U32 R45, RZ, RZ, R27 ;  /* 0x000000ffff2d7224 */ /* 0x000fce00078e001b */
[----:B------:R-:W-:Y:S05]  /*5f20*/  WARPSYNC.COLLECTIVE R5, `(.L_x_80) ;  /* 0x0000000005087348 */ /* 0x000fea0003c00000 */
[----:B------:R0:W1:Y:S02]  /*5f30*/  SHFL.DOWN P3, R27, R18, R17, R16 ;  /* 0x08000011121b7389 */ /* 0x0000640000060010 */
[----:B01----:R-:W-:Y:S05]  /*5f40*/  ENDCOLLECTIVE ;  /* 0x000000000000791b */ /* 0x003fea0003800000 */
.L_x_80:
[----:B------:R-:W-:-:S04]  /*5f50*/  VIMNMX R45, PT, PT, R42, R45, PT ;  /* 0x0000002d2a2d7248 */ /* 0x000fc80003fe0100 */
[----:B------:R-:W-:Y:S02]  /*5f60*/  @!P1 SEL R42, R45, R42, !P2 ;  /* 0x0000002a2d2a9207 */ /* 0x000fe40005000000 */
[----:B------:R-:W-:Y:S02]  /*5f70*/  ISETP.GT.AND P1, PT, R34, R16, PT ;  /* 0x000000102200720c */ /* 0x000fe40003f24270 */
[----:B------:R-:W-:Y:S01]  /*5f80*/  ISETP.NE.AND P2, PT, R21, RZ, PT ;  /* 0x000000ff1500720c */ /* 0x000fe20003f45270 */
[----:B------:R-:W-:Y:S01]  /*5f90*/  IMAD.MOV.U32 R18, RZ, RZ, R42 ;  /* 0x000000ffff127224 */ /* 0x000fe200078e002a */
[----:B------:R-:W-:-:S11]  /*5fa0*/  SEL R20, R27, RZ, !P1 ;  /* 0x000000ff1b147207 */ /* 0x000fd60004800000 */
[----:B------:R-:W-:Y:S05]  /*5fb0*/  WARPSYNC.COLLECTIVE R5, `(.L_x_81) ;  /* 0x0000000005087348 */ /* 0x000fea0003c00000 */
[----:B------:R0:W1:Y:S02]  /*5fc0*/  SHFL.DOWN P3, R27, R18, R17, R16 ;  /* 0x08000011121b7389 */ /* 0x0000640000060010 */
[----:B01----:R-:W-:Y:S05]  /*5fd0*/  ENDCOLLECTIVE ;  /* 0x000000000000791b */ /* 0x003fea0003800000 */
.L_x_81:
[----:B------:R-:W-:-:S04]  /*5fe0*/  IMAD.IADD R43, R21, 0x1, R20 ;  /* 0x00000001152b7824 */ /* 0x000fc800078e0214 */
[----:B------:R-:W-:Y:S02]  /*5ff0*/  IMAD.MOV.U32 R18, RZ, RZ, R43 ;  /* 0x000000ffff127224 */ /* 0x000fe400078e002b */
[----:B------:R-:W-:Y:S02]  /*6000*/  IMAD.MOV.U32 R17, RZ, RZ, 0x8 ;  /* 0x00000008ff117424 */ /* 0x000fe400078e00ff */
[----:B------:R-:W-:-:S07]  /*6010*/  IMAD.MOV.U32 R45, RZ, RZ, R27 ;  /* 0x000000ffff2d7224 */ /* 0x000fce00078e001b */
[----:B------:R-:W-:Y:S05]  /*6020*/  WARPSYNC.COLLECTIVE R5, `(.L_x_82) ;  /* 0x0000000005087348 */ /* 0x000fea0003c00000 */
[----:B------:R0:W1:Y:S02]  /*6030*/  SHFL.DOWN P3, R27, R18, R17, R16 ;  /* 0x08000011121b7389 */ /* 0x0000640000060010 */
[----:B01----:R-:W-:Y:S05]  /*6040*/  ENDCOLLECTIVE ;  /* 0x000000000000791b */ /* 0x003fea0003800000 */
.L_x_82:
        /* <DEDUP_REMOVED lines=9> */
.L_x_83:
[----:B------:R-:W-:-:S04]  /*60e0*/  IMAD.IADD R20, R43, 0x1, R20 ;  /* 0x000000012b147824 */ /* 0x000fc800078e0214 */
[----:B------:R-:W-:Y:S02]  /*60f0*/  IMAD.MOV.U32 R18, RZ, RZ, R20 ;  /* 0x000000ffff127224 */ /* 0x000fe400078e0014 */
[----:B------:R-:W-:Y:S02]  /*6100*/  IMAD.MOV.U32 R17, RZ, RZ, 0x10 ;  /* 0x00000010ff117424 */ /* 0x000fe400078e00ff */
[----:B------:R-:W-:-:S07]  /*6110*/  IMAD.MOV.U32 R45, RZ, RZ, R27 ;  /* 0x000000ffff2d7224 */ /* 0x000fce00078e001b */
[----:B------:R-:W-:Y:S05]  /*6120*/  WARPSYNC.COLLECTIVE R5, `(.L_x_84) ;  /* 0x0000000005087348 */ /* 0x000fea0003c00000 */
[----:B------:R0:W1:Y:S02]  /*6130*/  SHFL.DOWN P3, R27, R18, R17, R16 ;  /* 0x08000011121b7389 */ /* 0x0000640000060010 */
[----:B01----:R-:W-:Y:S05]  /*6140*/  ENDCOLLECTIVE ;  /* 0x000000000000791b */ /* 0x003fea0003800000 */
.L_x_84:
        /* <DEDUP_REMOVED lines=9> */
.L_x_85:
[----:B------:R-:W-:Y:S05]  /*61e0*/  WARPSYNC.COLLECTIVE R5, `(.L_x_86) ;  /* 0x0000000005087348 */ /* 0x000fea0003c00000 */
[----:B------:R-:W-:Y:S01]  /*61f0*/  VOTE.ALL P4, P4 ;  /* 0x0000000000ff7806 */ /* 0x000fe20002080000 */
[----:B------:R-:W-:-:S12]  /*6200*/  ENDCOLLECTIVE ;  /* 0x000000000000791b */ /* 0x000fd80003800000 */
.L_x_86:
[----:B------:R-:W-:Y:S02]  /*6210*/  SEL R21, R21, RZ, !P1 ;  /* 0x000000ff15157207 */ /* 0x000fe40004800000 */
[----:B------:R-:W-:-:S04]  /*6220*/  VIMNMX R27, PT, PT, R42, R27, PT ;  /* 0x0000001b2a1b7248 */ /* 0x000fc80003fe0100 */
[----:B------:R-:W-:Y:S02]  /*6230*/  @!P1 SEL R42, R27, R42, !P2 ;  /* 0x0000002a1b2a9207 */ /* 0x000fe40005000000 */
[----:B------:R-:W-:Y:S02]  /*6240*/  ISETP.NE.AND P2, PT, R33, RZ, PT ;  /* 0x000000ff2100720c */ /* 0x000fe40003f45270 */
[----:B------:R-:W-:-:S11]  /*6250*/  IADD3 R33, PT, PT, R20, R21, R33 ;  /* 0x0000001514217210 */ /* 0x000fd60007ffe021 */
[----:B------:R-:W-:-:S05]  /*6260*/  @!P2 VIMNMX R37, PT, PT, R42, R37, PT ;  /* 0x000000252a25a248 */ /* 0x000fca0003fe0100 */
[----:B------:R-:W-:Y:S01]  /*6270*/  IMAD.MOV.U32 R20, RZ, RZ, R37 ;  /* 0x000000ffff147224 */ /* 0x000fe200078e0025 */
[----:B------:R-:W-:Y:S06]  /*6280*/  BRA `(.L_x_87) ;  /* 0xffffffb8002c7947 */ /* 0x000fec000383ffff */
.L_x_33:
[----:B------:R-:W-:Y:S01]  /*6290*/  BSSY B0, `(.L_x_88) ;  /* 0x0000006000007945 */ /* 0x000fe20003800000 */
[----:B------:R-:W-:Y:S01]  /*62a0*/  PLOP3.LUT P3, PT, P0, PT, PT, 0x8, 0x80 ;  /* 0x000000000080781c */ /* 0x000fe2000076e170 */
[----:B------:R-:W-:-:S12]  /*62b0*/  IMAD.MOV.U32 R5, RZ, RZ, -0x1 ;  /* 0xffffffffff057424 */ /* 0x000fd800078e00ff */
[----:B------:R-:W-:Y:S05]  /*62c0*/  WARPSYNC.COLLECTIVE R5, `(.L_x_89) ;  /* 0x0000000005087348 */ /* 0x000fea0003c00000 */
[----:B------:R-:W-:Y:S01]  /*62d0*/  VOTE.ANY P3, P3 ;  /* 0x0000000000ff7806 */ /* 0x000fe20001860100 */
[----:B------:R-:W-:-:S12]  /*62e0*/  ENDCOLLECTIVE ;  /* 0x000000000000791b */ /* 0x000fd80003800000 */
.L_x_89:
[----:B------:R-:W-:Y:S05]  /*62f0*/  BSYNC B0 ;  /* 0x0000000000007941 */ /* 0x000fea0003800000 */
.L_x_88:
[----:B------:R-:W-:Y:S01]  /*6300*/  PLOP3.LUT P0, PT, P3, PT, PT, 0x80, 0x8 ;  /* 0x000000000008781c */ /* 0x000fe20001f0f070 */
[----:B------:R-:W-:-:S12]  /*6310*/  BRA `(.L_x_90) ;  /* 0xffffffd800607947 */ /* 0x000fd8000383ffff */
.L_x_35:
[----:B------:R-:W0:Y:S01]  /*6320*/  S2R R13, SR_GEMASK ;  /* 0x00000000000d7919 */ /* 0x000e220000003c00 */
[----:B------:R-:W-:Y:S01]  /*6330*/  BSSY B0, `(.L_x_91) ;  /* 0x0000006000007945 */ /* 0x000fe20003800000 */
[----:B------:R-:W-:Y:S01]  /*6340*/  PLOP3.LUT P3, PT, P3, PT, PT, 0x8, 0x80 ;  /* 0x000000000080781c */ /* 0x000fe20001f6e170 */
[----:B------:R-:W-:-:S12]  /*6350*/  IMAD.MOV.U32 R5, RZ, RZ, -0x1 ;  /* 0xffffffffff057424 */ /* 0x000fd800078e00ff */
[----:B0-----:R-:W-:Y:S05]  /*6360*/  WARPSYNC.COLLECTIVE R5, `(.L_x_92) ;  /* 0x0000000005087348 */ /* 0x001fea0003c00000 */
[----:B------:R-:W-:Y:S01]  /*6370*/  VOTE.ANY R5, PT, P3 ;  /* 0x0000000000057806 */ /* 0x000fe200018e0100 */
[----:B0-----:R-:W-:Y:S06]  /*6380*/  ENDCOLLECTIVE ;  /* 0x000000000000791b */ /* 0x001fec0003800000 */
.L_x_92:
[----:B------:R-:W-:Y:S05]  /*6390*/  BSYNC B0 ;  /* 0x0000000000007941 */ /* 0x000fea0003800000 */
.L_x_91:
[----:B------:R-:W-:Y:S01]  /*63a0*/  LOP3.LUT R5, R5, 0x80000000, R13, 0xec, !PT ;  /* 0x8000000005057812 */ /* 0x000fe200078eec0d */
[----:B------:R-:W-:Y:S02]  /*63b0*/  IMAD.MOV.U32 R18, RZ, RZ, R20 ;  /* 0x000000ffff127224 */ /* 0x000fe400078e0014 */
[----:B------:R-:W-:Y:S02]  /*63c0*/  IMAD.MOV.U32 R17, RZ, RZ, 0x1 ;  /* 0x00000001ff117424 */ /* 0x000fe400078e00ff */
[----:B------:R-:W-:Y:S02]  /*63d0*/  VIADD R16, R5, 0xffffffff ;  /* 0xffffffff05107836 */ /* 0x000fe40000000000 */
[C---:B------:R-:W-:Y:S02]  /*63e0*/  VIADD R36, R11.reuse, 0x2 ;  /* 0x000000020b247836 */ /* 0x040fe40000000000 */
[----:B------:R-:W-:Y:S01]  /*63f0*/  VIADD R35, R11, 0x4 ;  /* 0x000000040b237836 */ /* 0x000fe20000000000 */
[----:B------:R-:W-:Y:S01]  /*6400*/  LOP3.LUT R38, R5, R16, RZ, 0xc, !PT ;  /* 0x0000001005267212 */ /* 0x000fe200078e0cff */
[----:B------:R-:W-:-:S02]  /*6410*/  IMAD.MOV.U32 R5, RZ, RZ, -0x1 ;  /* 0xffffffffff057424 */ /* 0x000fc400078e00ff */
[----:B------:R-:W-:-:S03]  /*6420*/  VIADD R33, R11, 0x8 ;  /* 0x000000080b217836 */ /* 0x000fc60000000000 */
[----:B------:R-:W0:Y:S02]  /*6430*/  POPC R38, R38 ;  /* 0x0000002600267309 */ /* 0x000e240000000000 */
[----:B0-----:R-:W-:Y:S01]  /*6440*/  IMAD.MOV.U32 R16, RZ, RZ, R38 ;  /* 0x000000ffff107224 */ /* 0x001fe200078e0026 */
[----:B------:R-:W-:-:S13]  /*6450*/  ISETP.GE.AND P0, PT, R11, R38, PT ;  /* 0x000000260b00720c */ /* 0x000fda0003f06270 */
[----:B------:R-:W-:Y:S05]  /*6460*/  WARPSYNC.COLLECTIVE R5, `(.L_x_93) ;  /* 0x0000000005087348 */ /* 0x000fea0003c00000 */
[----:B------:R0:W1:Y:S02]  /*6470*/  SHFL.DOWN P3, R27, R18, R17, R16 ;  /* 0x08000011121b7389 */ /* 0x0000640000060010 */
[----:B01----:R-:W-:Y:S05]  /*6480*/  ENDCOLLECTIVE ;  /* 0x000000000000791b */ /* 0x003fea0003800000 */
.L_x_93:
[----:B------:R-:W-:Y:S02]  /*6490*/  IMAD.MOV.U32 R18, RZ, RZ, R21 ;  /* 0x000000ffff127224 */ /* 0x000fe400078e0015 */
[----:B------:R-:W-:-:S07]  /*64a0*/  IMAD.MOV.U32 R29, RZ, RZ, R27 ;  /* 0x000000ffff1d7224 */ /* 0x000fce00078e001b */
[----:B------:R-:W-:Y:S05]  /*64b0*/  WARPSYNC.COLLECTIVE R5, `(.L_x_94) ;  /* 0x0000000005087348 */ /* 0x000fea0003c00000 */
[----:B------:R0:W1:Y:S02]  /*64c0*/  SHFL.DOWN P3, R27, R18, R17, R16 ;  /* 0x08000011121b7389 */ /* 0x0000640000060010 */
[----:B01----:R-:W-:Y:S05]  /*64d0*/  ENDCOLLECTIVE ;  /* 0x000000000000791b */ /* 0x003fea0003800000 */
.L_x_94:
[----:B------:R-:W-:-:S05]  /*64e0*/  SEL R29, R29, RZ, !P0 ;  /* 0x000000ff1d1d7207 */ /* 0x000fca0004000000 */
[----:B------:R-:W-:-:S04]  /*64f0*/  IMAD.IADD R29, R20, 0x1, R29 ;  /* 0x00000001141d7824 */ /* 0x000fc800078e021d */
[----:B------:R-:W-:Y:S02]  /*6500*/  IMAD.MOV.U32 R18, RZ, RZ, R29 ;  /* 0x000000ffff127224 */ /* 0x000fe400078e001d */
[----:B------:R-:W-:Y:S01]  /*6510*/  IMAD.MOV.U32 R17, RZ, RZ, 0x2 ;  /* 0x00000002ff117424 */ /* 0x000fe200078e00ff */
[----:B------:R-:W-:Y:S02]  /*6520*/  ISETP.NE.AND P3, PT, R20, RZ, PT ;  /* 0x000000ff1400720c */ /* 0x000fe40003f65270 */
[----:B------:R-:W-:-:S04]  /*6530*/  VIMNMX R27, PT, PT, R21, R27, PT ;  /* 0x0000001b151b7248 */ /* 0x000fc80003fe0100 */
[----:B------:R-:W-:-:S04]  /*6540*/  SEL R27, R27, R21, !P3 ;  /* 0x000000151b1b7207 */ /* 0x000fc80005800000 */
[----:B------:R-:W-:-:S07]  /*6550*/  SEL R39, R27, R21, !P0 ;  /* 0x000000151b277207 */ /* 0x000fce0004000000 */
[----:B------:R-:W-:Y:S05]  /*6560*/  WARPSYNC.COLLECTIVE R5, `(.L_x_95) ;  /* 0x0000000005087348 */ /* 0x000fea0003c00000 */
[----:B------:R0:W1:Y:S02]  /*6570*/  SHFL.DOWN P3, R27, R18, R17, R16 ;  /* 0x08000011121b7389 */ /* 0x0000640000060010 */
[----:B01----:R-:W-:Y:S05]  /*6580*/  ENDCOLLECTIVE ;  /* 0x000000000000791b */ /* 0x003fea0003800000 */
.L_x_95:
[----:B------:R-:W-:Y:S01]  /*6590*/  ISETP.GT.AND P0, PT, R36, R38, PT ;  /* 0x000000262400720c */ /* 0x000fe20003f04270 */
[----:B------:R-:W-:Y:S02]  /*65a0*/  IMAD.MOV.U32 R18, RZ, RZ, R39 ;  /* 0x000000ffff127224 */ /* 0x000fe400078e0027 */
[----:B------:R-:W-:-:S10]  /*65b0*/  IMAD.MOV.U32 R31, RZ, RZ, R27 ;  /* 0x000000ffff1f7224 */ /* 0x000fd400078e001b */
[----:B------:R-:W-:Y:S05]  /*65c0*/  WARPSYNC.COLLECTIVE R5, `(.L_x_96) ;  /* 0x0000000005087348 */ /* 0x000fea0003c00000 */
[----:B------:R0:W1:Y:S02]  /*65d0*/  SHFL.DOWN P3, R27, R18, R17, R16 ;  /* 0x08000011121b7389 */ /* 0x0000640000060010 */
[----:B01----:R-:W-:Y:S05]  /*65e0*/  ENDCOLLECTIVE ;  /* 0x000000000000791b */ /* 0x003fea0003800000 */
.L_x_96:
[----:B------:R-:W-:-:S05]  /*65f0*/  SEL R40, R31, RZ, !P0 ;  /* 0x000000ff1f287207 */ /* 0x000fca0004000000 */
[----:B------:R-:W-:-:S04]  /*6600*/  IMAD.IADD R21, R29, 0x1, R40 ;  /* 0x000000011d157824 */ /* 0x000fc800078e0228 */
[----:B------:R-:W-:Y:S02]  /*6610*/  IMAD.MOV.U32 R18, RZ, RZ, R21 ;  /* 0x000000ffff127224 */ /* 0x000fe400078e0015 */
[----:B------:R-:W-:Y:S01]  /*6620*/  IMAD.MOV.U32 R17, RZ, RZ, 0x4 ;  /* 0x00000004ff117424 */ /* 0x000fe200078e00ff */
[----:B------:R-:W-:Y:S02]  /*6630*/  ISETP.NE.AND P3, PT, R29, RZ, PT ;  /* 0x000000ff1d00720c */ /* 0x000fe40003f65270 */
[----:B------:R-:W-:-:S04]  /*6640*/  VIMNMX R20, PT, PT, R39, R27, PT ;  /* 0x0000001b27147248 */ /* 0x000fc80003fe0100 */
[----:B------:R-:W-:Y:S02]  /*6650*/  @!P0 SEL R39, R20, R39, !P3 ;  /* 0x0000002714278207 */ /* 0x000fe40005800000 */
[----:B------:R-:W-:-:S13]  /*6660*/  ISETP.GT.AND P0, PT, R35, R38, PT ;  /* 0x000000262300720c */ /* 0x000fda0003f04270 */
[----:B------:R-:W-:Y:S05]  /*6670*/  WARPSYNC.COLLECTIVE R5, `(.L_x_97) ;  /* 0x0000000005087348 */ /* 0x000fea0003c00000 */
[----:B------:R0:W1:Y:S02]  /*6680*/  SHFL.DOWN P3, R27, R18, R17, R16 ;  /* 0x08000011121b7389 */ /* 0x0000640000060010 */
[----:B01----:R-:W-:Y:S05]  /*6690*/  ENDCOLLECTIVE ;  /* 0x000000000000791b */ /* 0x003fea0003800000 */
.L_x_97:
[----:B------:R-:W-:Y:S02]  /*66a0*/  IMAD.MOV.U32 R18, RZ, RZ, R39 ;  /* 0x000000ffff127224 */ /* 0x000fe400078e0027 */
[----:B------:R-:W-:-:S07]  /*66b0*/  IMAD.MOV.U32 R20, RZ, RZ, R27 ;  /* 0x000000ffff147224 */ /* 0x000fce00078e001b */
[----:B------:R-:W-:Y:S05]  /*66c0*/  WARPSYNC.COLLECTIVE R5, `(.L_x_98) ;  /* 0x0000000005087348 */ /* 0x000fea0003c00000 */
[----:B------:R0:W1:Y:S02]  /*66d0*/  SHFL.DOWN P3, R27, R18, R17, R16 ;  /* 0x08000011121b7389 */ /* 0x0000640000060010 */
[----:B01----:R-:W-:Y:S05]  /*66e0*/  ENDCOLLECTIVE ;  /* 0x000000000000791b */ /* 0x003fea0003800000 */
.L_x_98:
        /* <DEDUP_REMOVED lines=11> */
.L_x_99:
[----:B------:R-:W-:Y:S02]  /*67a0*/  IMAD.MOV.U32 R18, RZ, RZ, R39 ;  /* 0x000000ffff127224 */ /* 0x000fe400078e0027 */
[----:B------:R-:W-:-:S07]  /*67b0*/  IMAD.MOV.U32 R20, RZ, RZ, R27 ;  /* 0x000000ffff147224 */ /* 0x000fce00078e001b */
[----:B------:R-:W-:Y:S05]  /*67c0*/  WARPSYNC.COLLECTIVE R5, `(.L_x_100) ;  /* 0x0000000005087348 */ /* 0x000fea0003c00000 */
[----:B------:R0:W1:Y:S02]  /*67d0*/  SHFL.DOWN P3, R27, R18, R17, R16 ;  /* 0x08000011121b7389 */ /* 0x0000640000060010 */
[----:B01----:R-:W-:Y:S05]  /*67e0*/  ENDCOLLECTIVE ;  /* 0x000000000000791b */ /* 0x003fea0003800000 */
.L_x_100:
[----:B------:R-:W-:-:S05]  /*67f0*/  SEL R40, R20, RZ, !P0 ;  /* 0x000000ff14287207 */ /* 0x000fca0004000000 */
[----:B------:R-:W-:-:S04]  /*6800*/  IMAD.IADD R29, R31, 0x1, R40 ;  /* 0x000000011f1d7824 */ /* 0x000fc800078e0228 */
[----:B------:R-:W-:Y:S02]  /*6810*/  IMAD.MOV.U32 R18, RZ, RZ, R29 ;  /* 0x000000ffff127224 */ /* 0x000fe400078e001d */
[----:B------:R-:W-:Y:S01]  /*6820*/  IMAD.MOV.U32 R17, RZ, RZ, 0x10 ;  /* 0x00000010ff117424 */ /* 0x000fe200078e00ff */
[----:B------:R-:W-:Y:S01]  /*6830*/  ISETP.NE.AND P3, PT, R31, RZ, PT ;  /* 0x000000ff1f00720c */ /* 0x000fe20003f65270 */
[----:B------:R-:W-:Y:S01]  /*6840*/  VIADD R31, R11, 0x10 ;  /* 0x000000100b1f7836 */ /* 0x000fe20000000000 */
[----:B------:R-:W-:-:S04]  /*6850*/  VIMNMX R20, PT, PT, R39, R27, PT ;  /* 0x0000001b27147248 */ /* 0x000fc80003fe0100 */
[----:B------:R-:W-:Y:S02]  /*6860*/  @!P0 SEL R39, R20, R39, !P3 ;  /* 0x0000002714278207 */ /* 0x000fe40005800000 */
[----:B------:R-:W-:Y:S01]  /*6870*/  ISETP.GT.AND P4, PT, R31, R38, PT ;  /* 0x000000261f00720c */ /* 0x000fe20003f84270 */
[----:B------:R-:W0:Y:S01]  /*6880*/  LDC.64 R20, c[0x0][0x3a8] ;  /* 0x0000ea00ff147b82 */ /* 0x000e220000000a00 */
[----:B------:R-:W-:-:S13]  /*6890*/  ISETP.NE.U32.AND P0, PT, R22, 0x65, PT ;  /* 0x000000651600780c */ /* 0x000fda0003f05070 */
[----:B0-----:R-:W-:Y:S05]  /*68a0*/  WARPSYNC.COLLECTIVE R5, `(.L_x_101) ;  /* 0x0000000005087348 */ /* 0x001fea0003c00000 */
[----:B------:R1:W2:Y:S02]  /*68b0*/  SHFL.DOWN P3, R27, R18, R17, R16 ;  /* 0x08000011121b7389 */ /* 0x0002a40000060010 */
[----:B012---:R-:W-:Y:S05]  /*68c0*/  ENDCOLLECTIVE ;  /* 0x000000000000791b */ /* 0x007fea0003800000 */
.L_x_101:
[----:B------:R-:W-:Y:S01]  /*68d0*/  ISETP.NE.AND.EX P0, PT, R23, RZ, PT, P0 ;  /* 0x000000ff1700720c */ /* 0x000fe20003f05300 */
[----:B------:R-:W-:Y:S02]  /*68e0*/  IMAD.MOV.U32 R18, RZ, RZ, R39 ;  /* 0x000000ffff127224 */ /* 0x000fe400078e0027 */
[----:B------:R-:W-:-:S10]  /*68f0*/  IMAD.MOV.U32 R40, RZ, RZ, R27 ;  /* 0x000000ffff287224 */ /* 0x000fd400078e001b */
[----:B------:R-:W-:Y:S05]  /*6900*/  WARPSYNC.COLLECTIVE R5, `(.L_x_102) ;  /* 0x0000000005087348 */ /* 0x000fea0003c00000 */
[----:B------:R0:W1:Y:S02]  /*6910*/  SHFL.DOWN P3, R27, R18, R17, R16 ;  /* 0x08000011121b7389 */ /* 0x0000640000060010 */
[----:B01----:R-:W-:Y:S05]  /*6920*/  ENDCOLLECTIVE ;  /* 0x000000000000791b */ /* 0x003fea0003800000 */
.L_x_102:
[----:B------:R-:W-:Y:S02]  /*6930*/  SEL R40, R40, RZ, !P4 ;  /* 0x000000ff28287207 */ /* 0x000fe40006000000 */
[----:B------:R-:W-:-:S03]  /*6940*/  ISETP.NE.AND P3, PT, R29, RZ, PT ;  /* 0x000000ff1d00720c */ /* 0x000fc60003f65270 */
[----:B------:R-:W-:Y:S01]  /*6950*/  IMAD.IADD R29, R29, 0x1, R40 ;  /* 0x000000011d1d7824 */ /* 0x000fe200078e0228 */
[----:B------:R-:W-:-:S04]  /*6960*/  VIMNMX R22, PT, PT, R39, R27, PT ;  /* 0x0000001b27167248 */ /* 0x000fc80003fe0100 */
[----:B------:R-:W-:Y:S02]  /*6970*/  @!P4 SEL R39, R22, R39, !P3 ;  /* 0x000000271627c207 */ /* 0x000fe40005800000 */
[----:B------:R-:W-:Y:S02]  /*6980*/  PLOP3.LUT P4, PT, P0, PT, PT, 0x80, 0x8 ;  /* 0x000000000008781c */ /* 0x000fe4000078f070 */
[----:B------:R-:W-:Y:S01]  /*6990*/  IADD3 R37, P3, PT, R20, 0x200, RZ ;  /* 0x0000020014257810 */ /* 0x000fe20007f7e0ff */
[----:B------:R-:W-:-:S04]  /*69a0*/  IMAD.MOV.U32 R20, RZ, RZ, R39 ;  /* 0x000000ffff147224 */ /* 0x000fc800078e0027 */
[----:B------:R-:W-:-:S08]  /*69b0*/  IMAD.X R38, RZ, RZ, R21, P3 ;  /* 0x000000ffff267224 */ /* 0x000fd000018e0615 */
[----:B------:R-:W-:Y:S05]  /*69c0*/  WARPSYNC.COLLECTIVE R5, `(.L_x_103) ;  /* 0x0000000005087348 */ /* 0x000fea0003c00000 */
[----:B------:R-:W-:Y:S01]  /*69d0*/  VOTE.ALL P4, P4 ;  /* 0x0000000000ff7806 */ /* 0x000fe20002080000 */
[----:B------:R-:W-:-:S12]  /*69e0*/  ENDCOLLECTIVE ;  /* 0x000000000000791b */ /* 0x000fd80003800000 */
.L_x_103:
[----:B------:R-:W-:Y:S01]  /*69f0*/  PLOP3.LUT P0, PT, P4, PT, PT, 0x80, 0x8 ;  /* 0x000000000008781c */ /* 0x000fe2000270f070 */
[----:B------:R-:W-:-:S12]  /*6a00*/  BRA `(.L_x_104) ;  /* 0xffffffd400a07947 */ /* 0x000fd8000383ffff */
.L_x_37:
[----:B------:R-:W-:Y:S01]  /*6a10*/  BSSY B0, `(.L_x_105) ;  /* 0x0000006000007945 */ /* 0x000fe20003800000 */
[----:B------:R-:W-:Y:S01]  /*6a20*/  PLOP3.LUT P3, PT, P0, PT, PT, 0x8, 0x80 ;  /* 0x000000000080781c */ /* 0x000fe2000076e170 */
[----:B------:R-:W-:-:S12]  /*6a30*/  IMAD.MOV.U32 R5, RZ, RZ, -0x1 ;  /* 0xffffffffff057424 */ /* 0x000fd800078e00ff */
[----:B------:R-:W-:Y:S05]  /*6a40*/  WARPSYNC.COLLECTIVE R5, `(.L_x_106) ;  /* 0x0000000005087348 */ /* 0x000fea0003c00000 */
[----:B------:R-:W-:Y:S01]  /*6a50*/  VOTE.ANY P3, P3 ;  /* 0x0000000000ff7806 */ /* 0x000fe20001860100 */
[----:B------:R-:W-:-:S12]  /*6a60*/  ENDCOLLECTIVE ;  /* 0x000000000000791b */ /* 0x000fd80003800000 */
.L_x_106:
[----:B------:R-:W-:Y:S05]  /*6a70*/  BSYNC B0 ;  /* 0x0000000000007941 */ /* 0x000fea0003800000 */
.L_x_105:
[----:B------:R-:W-:Y:S01]  /*6a80*/  PLOP3.LUT P0, PT, P3, PT, PT, 0x80, 0x8 ;  /* 0x000000000008781c */ /* 0x000fe20001f0f070 */
[----:B------:R-:W-:-:S12]  /*6a90*/  BRA `(.L_x_107) ;  /* 0xffffffd400ac7947 */ /* 0x000fd8000383ffff */
.L_x_39:
        /* <DEDUP_REMOVED lines=8> */
.L_x_109:
[----:B------:R-:W-:Y:S05]  /*6b20*/  BSYNC B0 ;  /* 0x0000000000007941 */ /* 0x000fea0003800000 */
.L_x_108:
        /* <DEDUP_REMOVED lines=12> */
.L_x_110:
[----:B------:R-:W-:Y:S02]  /*6bf0*/  IMAD.MOV.U32 R18, RZ, RZ, R21 ;  /* 0x000000ffff127224 */ /* 0x000fe400078e0015 */
[----:B------:R-:W-:-:S07]  /*6c00*/  IMAD.MOV.U32 R41, RZ, RZ, R27 ;  /* 0x000000ffff297224 */ /* 0x000fce00078e001b */
[----:B------:R-:W-:Y:S05]  /*6c10*/  WARPSYNC.COLLECTIVE R5, `(.L_x_111) ;  /* 0x0000000005087348 */ /* 0x000fea0003c00000 */
[----:B------:R0:W1:Y:S02]  /*6c20*/  SHFL.DOWN P3, R27, R18, R17, R16 ;  /* 0x08000011121b7389 */ /* 0x0000640000060010 */
[----:B01----:R-:W-:Y:S05]  /*6c30*/  ENDCOLLECTIVE ;  /* 0x000000000000791b */ /* 0x003fea0003800000 */
.L_x_111:
[----:B------:R-:W-:Y:S01]  /*6c40*/  IMAD.MOV.U32 R17, RZ, RZ, 0x2 ;  /* 0x00000002ff117424 */ /* 0x000fe200078e00ff */
[-C--:B------:R-:W-:Y:S02]  /*6c50*/  ISETP.GE.AND P3, PT, R11, R16.reuse, PT ;  /* 0x000000100b00720c */ /* 0x080fe40003f66270 */
[----:B------:R-:W-:Y:S02]  /*6c60*/  VIMNMX R27, PT, PT, R21, R27, PT ;  /* 0x0000001b151b7248 */ /* 0x000fe40003fe0100 */
[----:B------:R-:W-:Y:S02]  /*6c70*/  SEL R41, R41, RZ, !P3 ;  /* 0x000000ff29297207 */ /* 0x000fe40005800000 */
[-C--:B------:R-:W-:Y:S02]  /*6c80*/  SEL R27, R27, R21.reuse, !P4 ;  /* 0x000000151b1b7207 */ /* 0x080fe40006000000 */
[----:B------:R-:W-:Y:S01]  /*6c90*/  ISETP.GT.AND P4, PT, R36, R16, PT ;  /* 0x000000102400720c */ /* 0x000fe20003f84270 */
[----:B------:R-:W-:Y:S01]  /*6ca0*/  IMAD.IADD R41, R20, 0x1, R41 ;  /* 0x0000000114297824 */ /* 0x000fe200078e0229 */
[----:B------:R-:W-:-:S03]  /*6cb0*/  SEL R40, R27, R21, !P3 ;  /* 0x000000151b287207 */ /* 0x000fc60005800000 */
[----:B------:R-:W-:Y:S01]  /*6cc0*/  IMAD.MOV.U32 R18, RZ, RZ, R41 ;  /* 0x000000ffff127224 */ /* 0x000fe200078e0029 */
[----:B------:R-:W-:-:S13]  /*6cd0*/  ISETP.NE.AND P6, PT, R41, RZ, PT ;  /* 0x000000ff2900720c */ /* 0x000fda0003fc5270 */
[----:B------:R-:W-:Y:S05]  /*6ce0*/  WARPSYNC.COLLECTIVE R5, `(.L_x_112) ;  /* 0x0000000005087348 */ /* 0x000fea0003c00000 */
[----:B------:R0:W1:Y:S02]  /*6cf0*/  SHFL.DOWN P3, R27, R18, R17, R16 ;  /* 0x08000011121b7389 */ /* 0x0000640000060010 */
[----:B01----:R-:W-:Y:S05]  /*6d00*/  ENDCOLLECTIVE ;  /* 0x000000000000791b */ /* 0x003fea0003800000 */
.L_x_112:
[----:B------:R-:W-:Y:S01]  /*6d10*/  IMAD.MOV.U32 R18, RZ, RZ, R40 ;  /* 0x000000ffff127224 */ /* 0x000fe200078e0028 */
[----:B------:R-:W-:-:S07]  /*6d20*/  SEL R20, R27, RZ, !P4 ;  /* 0x000000ff1b147207 */ /* 0x000fce0006000000 */
[----:B------:R-:W-:Y:S05]  /*6d30*/  WARPSYNC.COLLECTIVE R5, `(.L_x_113) ;  /* 0x0000000005087348 */ /* 0x000fea0003c00000 */
[----:B------:R0:W1:Y:S02]  /*6d40*/  SHFL.DOWN P3, R27, R18, R17, R16 ;  /* 0x08000011121b7389 */ /* 0x0000640000060010 */
[----:B01----:R-:W-:Y:S05]  /*6d50*/  ENDCOLLECTIVE ;  /* 0x000000000000791b */ /* 0x003fea0003800000 */
.L_x_113:
[----:B------:R-:W-:-:S04]  /*6d60*/  IMAD.IADD R21, R41, 0x1, R20 ;  /* 0x0000000129157824 */ /* 0x000fc800078e0214 */
[----:B------:R-:W-:Y:S02]  /*6d70*/  IMAD.MOV.U32 R18, RZ, RZ, R21 ;  /* 0x000000ffff127224 */ /* 0x000fe400078e0015 */
[----:B------:R-:W-:Y:S02]  /*6d80*/  IMAD.MOV.U32 R17, RZ, RZ, 0x4 ;  /* 0x00000004ff117424 */ /* 0x000fe400078e00ff */
[----:B------:R-:W-:-:S07]  /*6d90*/  IMAD.MOV.U32 R43, RZ, RZ, R27 ;  /* 0x000000ffff2b7224 */ /* 0x000fce00078e001b */
[----:B------:R-:W-:Y:S05]  /*6da0*/  WARPSYNC.COLLECTIVE R5, `(.L_x_114) ;  /* 0x0000000005087348 */ /* 0x000fea0003c00000 */
[----:B------:R0:W1:Y:S02]  /*6db0*/  SHFL.DOWN P3, R27, R18, R17, R16 ;  /* 0x08000011121b7389 */ /* 0x0000640000060010 */
[----:B01----:R-:W-:Y:S05]  /*6dc0*/  ENDCOLLECTIVE ;  /* 0x000000000000791b */ /* 0x003fea0003800000 */
.L_x_114:
        /* <DEDUP_REMOVED lines=9> */
.L_x_115:
[----:B------:R-:W-:-:S04]  /*6e60*/  IMAD.IADD R41, R21, 0x1, R20 ;  /* 0x0000000115297824 */ /* 0x000fc800078e0214 */
[----:B------:R-:W-:Y:S02]  /*6e70*/  IMAD.MOV.U32 R18, RZ, RZ, R41 ;  /* 0x000000ffff127224 */ /* 0x000fe400078e0029 */
[----:B------:R-:W-:Y:S02]  /*6e80*/  IMAD.MOV.U32 R17, RZ, RZ, 0x8 ;  /* 0x00000008ff117424 */ /* 0x000fe400078e00ff */
[----:B------:R-:W-:-:S07]  /*6e90*/  IMAD.MOV.U32 R43, RZ, RZ, R27 ;  /* 0x000000ffff2b7224 */ /* 0x000fce00078e001b */
[----:B------:R-:W-:Y:S05]  /*6ea0*/  WARPSYNC.COLLECTIVE R5, `(.L_x_116) ;  /* 0x0000000005087348 */ /* 0x000fea0003c00000 */
[----:B------:R0:W1:Y:S02]  /*6eb0*/  SHFL.DOWN P3, R27, R18, R17, R16 ;  /* 0x08000011121b7389 */ /* 0x0000640000060010 */
[----:B01----:R-:W-:Y:S05]  /*6ec0*/  ENDCOLLECTIVE ;  /* 0x000000000000791b */ /* 0x003fea0003800000 */
.L_x_116:
        /* <DEDUP_REMOVED lines=9> */
.L_x_117:
[----:B------:R-:W-:-:S04]  /*6f60*/  IMAD.IADD R20, R41, 0x1, R20 ;  /* 0x0000000129147824 */ /* 0x000fc800078e0214 */
[----:B------:R-:W-:Y:S02]  /*6f70*/  IMAD.MOV.U32 R18, RZ, RZ, R20 ;  /* 0x000000ffff127224 */ /* 0x000fe400078e0014 */
[----:B------:R-:W-:Y:S02]  /*6f80*/  IMAD.MOV.U32 R17, RZ, RZ, 0x10 ;  /* 0x00000010ff117424 */ /* 0x000fe400078e00ff */
[----:B------:R-:W-:-:S07]  /*6f90*/  IMAD.MOV.U32 R43, RZ, RZ, R27 ;  /* 0x000000ffff2b7224 */ /* 0x000fce00078e001b */
[----:B------:R-:W-:Y:S05]  /*6fa0*/  WARPSYNC.COLLECTIVE R5, `(.L_x_118) ;  /* 0x0000000005087348 */ /* 0x000fea0003c00000 */
[----:B------:R0:W1:Y:S02]  /*6fb0*/  SHFL.DOWN P3, R27, R18, R17, R16 ;  /* 0x08000011121b7389 */ /* 0x0000640000060010 */
[----:B01----:R-:W-:Y:S05]  /*6fc0*/  ENDCOLLECTIVE ;  /* 0x000000000000791b */ /* 0x003fea0003800000 */
.L_x_118:
[----:B------:R-:W-:-:S04]  /*6fd0*/  VIMNMX R43, PT, PT, R40, R43, PT ;  /* 0x0000002b282b7248 */ /* 0x000fc80003fe0100 */
[----:B------:R-:W-:Y:S02]  /*6fe0*/  @!P4 SEL R40, R43, R40, !P6 ;  /* 0x000000282b28c207 */ /* 0x000fe40007000000 */
[----:B------:R-:W-:-:S03]  /*6ff0*/  ISETP.GT.AND P4, PT, R31, R16, PT ;  /* 0x000000101f00720c */ /* 0x000fc60003f84270 */
[----:B------:R-:W-:Y:S02]  /*7000*/  IMAD.MOV.U32 R18, RZ, RZ, R40 ;  /* 0x000000ffff127224 */ /* 0x000fe400078e0028 */
[----:B------:R-:W-:-:S08]  /*7010*/  IMAD.MOV.U32 R21, RZ, RZ, R27 ;  /* 0x000000ffff157224 */ /* 0x000fd000078e001b */
[----:B------:R-:W-:Y:S05]  /*7020*/  WARPSYNC.COLLECTIVE R5, `(.L_x_119) ;  /* 0x0000000005087348 */ /* 0x000fea0003c00000 */
[----:B------:R0:W1:Y:S02]  /*7030*/  SHFL.DOWN P3, R27, R18, R17, R16 ;  /* 0x08000011121b7389 */ /* 0x0000640000060010 */
[----:B01----:R-:W-:Y:S05]  /*7040*/  ENDCOLLECTIVE ;  /* 0x000000000000791b */ /* 0x003fea0003800000 */
.L_x_119:
[----:B------:R-:W-:Y:S01]  /*7050*/  SEL R21, R21, RZ, !P4 ;  /* 0x000000ff15157207 */ /* 0x000fe20006000000 */
[----:B------:R-:W-:Y:S01]  /*7060*/  IMAD.MOV.U32 R43, RZ, RZ, R27 ;  /* 0x000000ffff2b7224 */ /* 0x000fe200078e001b */
[----:B------:R-:W-:-:S04]  /*7070*/  ISETP.NE.AND P3, PT, R20, RZ, PT ;  /* 0x000000ff1400720c */ /* 0x000fc80003f65270 */
[----:B------:R-:W-:-:S04]  /*7080*/  VIMNMX R43, PT, PT, R40, R43, PT ;  /* 0x0000002b282b7248 */ /* 0x000fc80003fe0100 */
[----:B------:R-:W-:Y:S02]  /*7090*/  @!P4 SEL R40, R43, R40, !P3 ;  /* 0x000000282b28c207 */ /* 0x000fe40005800000 */
[----:B------:R-:W-:Y:S02]  /*70a0*/  ISETP.NE.AND P3, PT, R29, RZ, PT ;  /* 0x000000ff1d00720c */ /* 0x000fe40003f65270 */
[----:B------:R-:W-:Y:S02]  /*70b0*/  PLOP3.LUT P4, PT, P0, PT, PT, 0x80, 0x8 ;  /* 0x000000000008781c */ /* 0x000fe4000078f070 */
[----:B------:R-:W-:-:S09]  /*70c0*/  IADD3 R29, PT, PT, R20, R21, R29 ;  /* 0x00000015141d7210 */ /* 0x000fd20007ffe01d */
[----:B------:R-:W-:-:S07]  /*70d0*/  @!P3 VIMNMX R39, PT, PT, R40, R39, PT ;  /* 0x000000272827b248 */ /* 0x000fce0003fe0100 */
[----:B------:R-:W-:Y:S05]  /*70e0*/  WARPSYNC.COLLECTIVE R5, `(.L_x_120) ;  /* 0x0000000005087348 */ /* 0x000fea0003c00000 */
[----:B------:R-:W-:Y:S01]  /*70f0*/  VOTE.ALL P4, P4 ;  /* 0x0000000000ff7806 */ /* 0x000fe20002080000 */
[----:B------:R-:W-:-:S12]  /*7100*/  ENDCOLLECTIVE ;  /* 0x000000000000791b */ /* 0x000fd80003800000 */
.L_x_120:
[----:B------:R-:W-:Y:S01]  /*7110*/  IMAD.MOV.U32 R20, RZ, RZ, R39 ;  /* 0x000000ffff147224 */ /* 0x000fe200078e0027 */
[----:B------:R-:W-:Y:S06]  /*7120*/  BRA `(.L_x_121) ;  /* 0xffffffd000f07947 */ /* 0x000fec000383ffff */
.L_x_122:
[----:B------:R-:W-:-:S00]  /*7130*/  BRA `(.L_x_122) ;  /* 0xfffffffc00fc7947 */ /* 0x000fc0000383ffff */
[----:B------:R-:W-:-:S00]  /*7140*/  NOP ;  /* 0x0000000000007918 */ /* 0x000fc00000000000 */
        /* <DEDUP_REMOVED lines=11> */
.L_x_125:


//--------------------- .text._ZN3cub18CUB_300001_SM_10006detail4scan23DeviceCompactInitKernelINS0_24ReduceByKeyScanTileStateIijLb1EEEPiEEvT_iT0_ --------------------------
	.section	.text._ZN3cub18CUB_300001_SM_10006detail4scan23DeviceCompactInitKernelINS0_24ReduceByKeyScanTileStateIijLb1EEEPiEEvT_iT0_,"ax",@progbits
	.align	128
        .global         _ZN3cub18CUB_300001_SM_10006detail4scan23DeviceCompactInitKernelINS0_24ReduceByKeyScanTileStateIijLb1EEEPiEEvT_iT0_
        .type           _ZN3cub18CUB_300001_SM_10006detail4scan23DeviceCompactInitKernelINS0_24ReduceByKeyScanTileStateIijLb1EEEPiEEvT_iT0_,@function
        .size           _ZN3cub18CUB_300001_SM_10006detail4scan23DeviceCompactInitKernelINS0_24ReduceByKeyScanTileStateIijLb1EEEPiEEvT_iT0_,(.L_x_126 - _ZN3cub18CUB_300001_SM_10006detail4scan23DeviceCompactInitKernelINS0_24ReduceByKeyScanTileStateIijLb1EEEPiEEvT_iT0_)
        .other          _ZN3cub18CUB_300001_SM_10006detail4scan23DeviceCompactInitKernelINS0_24ReduceByKeyScanTileStateIijLb1EEEPiEEvT_iT0_,@"STO_CUDA_ENTRY STV_DEFAULT"
_ZN3cub18CUB_300001_SM_10006detail4scan23DeviceCompactInitKernelINS0_24ReduceByKeyScanTileStateIijLb1EEEPiEEvT_iT0_:
.text._ZN3cub18CUB_300001_SM_10006detail4scan23DeviceCompactInitKernelINS0_24ReduceByKeyScanTileStateIijLb1EEEPiEEvT_iT0_:
[----:B------:R-:W-:Y:S01]  /*0000*/  LDC R1, c[0x0][0x37c] ;  /* 0x0000df00ff017b82 */ /* 0x000fe20000000800 */
[----:B------:R-:W0:Y:S07]  /*0010*/  S2R R0, SR_TID.X ;  /* 0x0000000000007919 */ /* 0x000e2e0000002100 */
[----:B------:R-:W1:Y:S01]  /*0020*/  S2UR UR6, SR_CTAID.X ;  /* 0x00000000000679c3 */ /* 0x000e620000002500 */
[----:B------:R-:W2:Y:S01]  /*0030*/  LDCU UR4, c[0x0][0x388] ;  /* 0x00007100ff0477ac */ /* 0x000ea20008000800 */
[----:B------:R-:W-:-:S06]  /*0040*/  CS2R R8, SRZ ;  /* 0x0000000000087805 */ /* 0x000fcc000001ff00 */
[----:B------:R-:W1:Y:S01]  /*0050*/  LDC R7, c[0x0][0x360] ;  /* 0x0000d800ff077b82 */ /* 0x000e620000000800 */
[C---:B0-----:R-:W-:Y:S01]  /*0060*/  ISETP.GT.U32.AND P0, PT, R0.reuse, 0x1f, PT ;  /* 0x0000001f0000780c */ /* 0x041fe20003f04070 */
[----:B-1----:R-:W-:Y:S01]  /*0070*/  IMAD R7, R7, UR6, R0 ;  /* 0x0000000607077c24 */ /* 0x002fe2000f8e0200 */
[----:B------:R-:W-:Y:S02]  /*0080*/  LOP3.LUT P2, RZ, R0, UR6, RZ, 0xfc, !PT ;  /* 0x0000000600ff7c12 */ /* 0x000fe4000f84fcff */
[----:B------:R-:W-:Y:S02]  /*0090*/  ISETP.NE.OR P0, PT, RZ, UR6, P0 ;  /* 0x00000006ff007c0c */ /* 0x000fe40008705670 */
[----:B--2---:R-:W-:Y:S01]  /*00a0*/  ISETP.GE.AND P1, PT, R7, UR4, PT ;  /* 0x0000000407007c0c */ /* 0x004fe2000bf26270 */
[----:B------:R-:W0:Y:S10]  /*00b0*/  LDCU.64 UR4, c[0x0][0x358] ;  /* 0x00006b00ff0477ac */ /* 0x000e340008000a00 */
[----:B------:R-:W1:Y:S02]  /*00c0*/  @!P0 LDC.64 R4, c[0x0][0x380] ;  /* 0x0000e000ff048b82 */ /* 0x000e640000000a00 */
[----:B------:R-:W-:-:S02]  /*00d0*/  @!P1 IMAD.MOV.U32 R10, RZ, RZ, 0x63 ;  /* 0x00000063ff0a9424 */ /* 0x000fc400078e00ff */
[----:B------:R-:W-:-:S04]  /*00e0*/  @!P1 IMAD.MOV.U32 R11, RZ, RZ, 0x0 ;  /* 0x00000000ff0b9424 */ /* 0x000fc800078e00ff */
[----:B------:R-:W2:Y:S01]  /*00f0*/  @!P1 LDC.64 R2, c[0x0][0x380] ;  /* 0x0000e000ff029b82 */ /* 0x000ea20000000a00 */
[----:B-1----:R-:W-:-:S04]  /*0100*/  @!P0 IMAD.WIDE.U32 R4, R0, 0x10, R4 ;  /* 0x0000001000048825 */ /* 0x002fc800078e0004 */
[----:B--2---:R-:W-:-:S05]  /*0110*/  @!P1 IMAD.WIDE R2, R7, 0x10, R2 ;  /* 0x0000001007029825 */ /* 0x004fca00078e0202 */
[----:B0-----:R0:W-:Y:S04]  /*0120*/  @!P1 STG.E.128 desc[UR4][R2.64+0x200], R8 ;  /* 0x0002000802009986 */ /* 0x0011e8000c101d04 */
[----:B------:R0:W-:Y:S01]  /*0130*/  @!P0 STG.E.128 desc[UR4][R4.64], RZ ;  /* 0x000000ff04008986 */ /* 0x0001e2000c101d04 */
[----:B------:R-:W-:Y:S05]  /*0140*/  @P2 EXIT ;  /* 0x000000000000294d */ /* 0x000fea0003800000 */
[----:B0-----:R-:W0:Y:S02]  /*0150*/  LDC.64 R2, c[0x0][0x390] ;  /* 0x0000e400ff027b82 */ /* 0x001e240000000a00 */
[----:B0-----:R-:W-:Y:S01]  /*0160*/  STG.E desc[UR4][R2.64], RZ ;  /* 0x000000ff02007986 */ /* 0x001fe2000c101904 */
[----:B------:R-:W-:Y:S05]  /*0170*/  EXIT ;  /* 0x000000000000794d */ /* 0x000fea0003800000 */
.L_x_123:
        /* <DEDUP_REMOVED lines=16> */
.L_x_126:


//--------------------- .text._ZN3cub18CUB_300001_SM_10006detail11EmptyKernelIvEEvv --------------------------
	.section	.text._ZN3cub18CUB_300001_SM_10006detail11EmptyKernelIvEEvv,"ax",@progbits
	.align	128
        .global         _ZN3cub18CUB_300001_SM_10006detail11EmptyKernelIvEEvv
        .type           _ZN3cub18CUB_300001_SM_10006detail11EmptyKernelIvEEvv,@function
        .size           _ZN3cub18CUB_300001_SM_10006detail11EmptyKernelIvEEvv,(.L_x_127 - _ZN3cub18CUB_300001_SM_10006detail11EmptyKernelIvEEvv)
        .other          _ZN3cub18CUB_300001_SM_10006detail11EmptyKernelIvEEvv,@"STO_CUDA_ENTRY STV_DEFAULT"
_ZN3cub18CUB_300001_SM_10006detail11EmptyKernelIvEEvv:
.text._ZN3cub18CUB_300001_SM_10006detail11EmptyKernelIvEEvv:
[----:B------:R-:W-:Y:S01]  /*0000*/  LDC R1, c[0x0][0x37c] ;  /* 0x0000df00ff017b82 */ /* 0x000fe20000000800 */
[----:B------:R-:W-:Y:S05]  /*0010*/  EXIT ;  /* 0x000000000000794d */ /* 0x000fea0003800000 */
.L_x_124:
        /* <DEDUP_REMOVED lines=14> */
.L_x_127:


//--------------------- .nv.shared._ZN3cub18CUB_300001_SM_10006detail6reduce23DeviceReduceByKeyKernelINS1_13reduce_by_key10policy_hubI9CustomMiniiE10Policy1000EPiS9_S9_S9_S9_NS0_24ReduceByKeyScanTileStateIijLb1EEEN4cuda3std3__48equal_toIvEES6_jiEEvT0_T1_T2_T3_T4_T5_iT6_T7_T8_ --------------------------
	.section	.nv.shared._ZN3cub18CUB_300001_SM_10006detail6reduce23DeviceReduceByKeyKernelINS1_13reduce_by_key10policy_hubI9CustomMiniiE10Policy1000EPiS9_S9_S9_S9_NS0_24ReduceByKeyScanTileStateIijLb1EEEN4cuda3std3__48equal_toIvEES6_jiEEvT0_T1_T2_T3_T4_T5_iT6_T7_T8_,"aw",@nobits
	.sectionflags	@""
	.align	16
.nv.shared._ZN3cub18CUB_300001_SM_10006detail6reduce23DeviceReduceByKeyKernelINS1_13reduce_by_key10policy_hubI9CustomMiniiE10Policy1000EPiS9_S9_S9_S9_NS0_24ReduceByKeyScanTileStateIijLb1EEEN4cuda3std3__48equal_toIvEES6_jiEEvT0_T1_T2_T3_T4_T5_iT6_T7_T8_:
	.zero		7184


//--------------------- .nv.shared.reserved.0     --------------------------
	.section	.nv.shared.reserved.0,"aw",@nobits
	.weak		__nv_reservedSMEM_offset_0_alias
	.size		__nv_reservedSMEM_offset_0_alias, 0, 64
	.other		__nv_reservedSMEM_offset_0_alias,@"STO_CUDA_RESERVED_SHARED STV_DEFAULT"
__nv_reservedSMEM_offset_0_alias:
	.zero		0
	.zero		64


//--------------------- .nv.global                --------------------------
	.section	.nv.global,"aw",@nobits
.nv.global:
	.type		_ZN34_INTERNAL_d968ccd1_4_k_cu_0da159926thrust24THRUST_300001_SM_1000_NS12placeholders2_5E,@object
	.size		_ZN34_INTERNAL_d968ccd1_4_k_cu_0da159926thrust24THRUST_300001_SM_1000_NS12placeholders2_5E,(_ZN34_INTERNAL_d968ccd1_4_k_cu_0da159924cuda3std3__45__cpo6cbeginE - _ZN34_INTERNAL_d968ccd1_4_k_cu_0da159926thrust24THRUST_300001_SM_1000_NS12placeholders2_5E)
_ZN34_INTERNAL_d968ccd1_4_k_cu_0da159926thrust24THRUST_300001_SM_1000_NS12placeholders2_5E:
	.zero		1
	.type		_ZN34_INTERNAL_d968ccd1_4_k_cu_0da159924cuda3std3__45__cpo6cbeginE,@object
	.size		_ZN34_INTERNAL_d968ccd1_4_k_cu_0da159924cuda3std3__45__cpo6cbeginE,(_ZN34_INTERNAL_d968ccd1_4_k_cu_0da159924cuda3std6ranges3__45__cpo6cbeginE - _ZN34_INTERNAL_d968ccd1_4_k_cu_0da159924cuda3std3__45__cpo6cbeginE)
_ZN34_INTERNAL_d968ccd1_4_k_cu_0da159924cuda3std3__45__cpo6cbeginE:
	.zero		1
	.type		_ZN34_INTERNAL_d968ccd1_4_k_cu_0da159924cuda3std6ranges3__45__cpo6cbeginE,@object
	.size		_ZN34_INTERNAL_d968ccd1_4_k_cu_0da159924cuda3std6ranges3__45__cpo6cbeginE,(_ZN34_INTERNAL_d968ccd1_4_k_cu_0da159924cuda3std3__48in_placeE - _ZN34_INTERNAL_d968ccd1_4_k_cu_0da159924cuda3std6ranges3__45__cpo6cbeginE)
_ZN34_INTERNAL_d968ccd1_4_k_cu_0da159924cuda3std6ranges3__45__cpo6cbeginE:
	.zero		1
	.type		_ZN34_INTERNAL_d968ccd1_4_k_cu_0da159924cuda3std3__48in_placeE,@object
	.size		_ZN34_INTERNAL_d968ccd1_4_k_cu_0da159924cuda3std3__48in_placeE,(_ZN34_INTERNAL_d968ccd1_4_k_cu_0da159924cuda3std6ranges3__45__cpo4sizeE - _ZN34_INTERNAL_d968ccd1_4_k_cu_0da159924cuda3std3__48in_placeE)
_ZN34_INTERNAL_d968ccd1_4_k_cu_0da159924cuda3std3__48in_placeE:
	.zero		1
	.type		_ZN34_INTERNAL_d968ccd1_4_k_cu_0da159924cuda3std6ranges3__45__cpo4sizeE,@object
	.size		_ZN34_INTERNAL_d968ccd1_4_k_cu_0da159924cuda3std6ranges3__45__cpo4sizeE,(_ZN34_INTERNAL_d968ccd1_4_k_cu_0da159926thrust24THRUST_300001_SM_1000_NS12placeholders2_9E - _ZN34_INTERNAL_d968ccd1_4_k_cu_0da159924cuda3std6ranges3__45__cpo4sizeE)
_ZN34_INTERNAL_d968ccd1_4_k_cu_0da159924cuda3std6ranges3__45__cpo4sizeE:
	.zero		1
	.type		_ZN34_INTERNAL_d968ccd1_4_k_cu_0da159926thrust24THRUST_300001_SM_1000_NS12placeholders2_9E,@object
	.size		_ZN34_INTERNAL_d968ccd1_4_k_cu_0da159926thrust24THRUST_300001_SM_1000_NS12placeholders2_9E,(_ZN34_INTERNAL_d968ccd1_4_k_cu_0da159924cuda3std3__45__cpo7crbeginE - _ZN34_INTERNAL_d968ccd1_4_k_cu_0da159926thrust24THRUST_300001_SM_1000_NS12placeholders2_9E)
_ZN34_INTERNAL_d968ccd1_4_k_cu_0da159926thrust24THRUST_300001_SM_1000_NS12placeholders2_9E:
	.zero		1
	.type		_ZN34_INTERNAL_d968ccd1_4_k_cu_0da159924cuda3std3__45__cpo7crbeginE,@object
	.size		_ZN34_INTERNAL_d968ccd1_4_k_cu_0da159924cuda3std3__45__cpo7crbeginE,(_ZN34_INTERNAL_d968ccd1_4_k_cu_0da159924cuda3std6ranges3__45__cpo4nextE - _ZN34_INTERNAL_d968ccd1_4_k_cu_0da159924cuda3std3__45__cpo7crbeginE)
_ZN34_INTERNAL_d968ccd1_4_k_cu_0da159924cuda3std3__45__cpo7crbeginE:
	.zero		1
	.type		_ZN34_INTERNAL_d968ccd1_4_k_cu_0da159924cuda3std6ranges3__45__cpo4nextE,@object
	.size		_ZN34_INTERNAL_d968ccd1_4_k_cu_0da159924cuda3std6ranges3__45__cpo4nextE,(_ZN34_INTERNAL_d968ccd1_4_k_cu_0da159924cuda3std6ranges3__45__cpo4swapE - _ZN34_INTERNAL_d968ccd1_4_k_cu_0da159924cuda3std6ranges3__45__cpo4nextE)
_ZN34_INTERNAL_d968ccd1_4_k_cu_0da159924cuda3std6ranges3__45__cpo4nextE:
	.zero		1
	.type		_ZN34_INTERNAL_d968ccd1_4_k_cu_0da159924cuda3std6ranges3__45__cpo4swapE,@object
	.size		_ZN34_INTERNAL_d968ccd1_4_k_cu_0da159924cuda3std6ranges3__45__cpo4swapE,(_ZN34_INTERNAL_d968ccd1_4_k_cu_0da159926thrust24THRUST_300001_SM_1000_NS12placeholders2_1E - _ZN34_INTERNAL_d968ccd1_4_k_cu_0da159924cuda3std6ranges3__45__cpo4swapE)
_ZN34_INTERNAL_d968ccd1_4_k_cu_0da159924cuda3std6ranges3__45__cpo4swapE:
	.zero		1
	.type		_ZN34_INTERNAL_d968ccd1_4_k_cu_0da159926thrust24THRUST_300001_SM_1000_NS12placeholders2_1E,@object
	.size		_ZN34_INTERNAL_d968ccd1_4_k_cu_0da159926thrust24THRUST_300001_SM_1000_NS12placeholders2_1E,(_ZN34_INTERNAL_d968ccd1_4_k_cu_0da159926thrust24THRUST_300001_SM_1000_NS12placeholders2_3E - _ZN34_INTERNAL_d968ccd1_4_k_cu_0da159926thrust24THRUST_300001_SM_1000_NS12placeholders2_1E)
_ZN34_INTERNAL_d968ccd1_4_k_cu_0da159926thrust24THRUST_300001_SM_1000_NS12placeholders2_1E:
	.zero		1
	.type		_ZN34_INTERNAL_d968ccd1_4_k_cu_0da159926thrust24THRUST_300001_SM_1000_NS12placeholders2_3E,@object
	.size		_ZN34_INTERNAL_d968ccd1_4_k_cu_0da159926thrust24THRUST_300001_SM_1000_NS12placeholders2_3E,(_ZN34_INTERNAL_d968ccd1_4_k_cu_0da159924cuda3std3__45__cpo5beginE - _ZN34_INTERNAL_d968ccd1_4_k_cu_0da159926thrust24THRUST_300001_SM_1000_NS12placeholders2_3E)
_ZN34_INTERNAL_d968ccd1_4_k_cu_0da159926thrust24THRUST_300001_SM_1000_NS12placeholders2_3E:
	.zero		1
	.type		_ZN34_INTERNAL_d968ccd1_4_k_cu_0da159924cuda3std3__45__cpo5beginE,@object
	.size		_ZN34_INTERNAL_d968ccd1_4_k_cu_0da159924cuda3std3__45__cpo5beginE,(_ZN34_INTERNAL_d968ccd1_4_k_cu_0da159924cuda3std6ranges3__45__cpo5beginE - _ZN34_INTERNAL_d968ccd1_4_k_cu_0da159924cuda3std3__45__cpo5beginE)
_ZN34_INTERNAL_d968ccd1_4_k_cu_0da159924cuda3std3__45__cpo5beginE:
	.zero		1
	.type		_ZN34_INTERNAL_d968ccd1_4_k_cu_0da159924cuda3std6ranges3__45__cpo5beginE,@object
	.size		_ZN34_INTERNAL_d968ccd1_4_k_cu_0da159924cuda3std6ranges3__45__cpo5beginE,(_ZN34_INTERNAL_d968ccd1_4_k_cu_0da159924cuda3std3__436_GLOBAL__N__d968ccd1_4_k_cu_0da159926ignoreE - _ZN34_INTERNAL_d968ccd1_4_k_cu_0da159924cuda3std6ranges3__45__cpo5beginE)
_ZN34_INTERNAL_d968ccd1_4_k_cu_0da159924cuda3std6ranges3__45__cpo5beginE:
	.zero		1
	.type		_ZN34_INTERNAL_d968ccd1_4_k_cu_0da159924cuda3std3__436_GLOBAL__N__d968ccd1_4_k_cu_0da159926ignoreE,@object
	.size		_ZN34_INTERNAL_d968ccd1_4_k_cu_0da159924cuda3std3__436_GLOBAL__N__d968ccd1_4_k_cu_0da159926ignoreE,(_ZN34_INTERNAL_d968ccd1_4_k_cu_0da159924cuda3std6ranges3__45__cpo4dataE - _ZN34_INTERNAL_d968ccd1_4_k_cu_0da159924cuda3std3__436_GLOBAL__N__d968ccd1_4_k_cu_0da159926ignoreE)
_ZN34_INTERNAL_d968ccd1_4_k_cu_0da159924cuda3std3__436_GLOBAL__N__d968ccd1_4_k_cu_0da159926ignoreE:
	.zero		1
	.type		_ZN34_INTERNAL_d968ccd1_4_k_cu_0da159924cuda3std6ranges3__45__cpo4dataE,@object
	.size		_ZN34_INTERNAL_d968ccd1_4_k_cu_0da159924cuda3std6ranges3__45__cpo4dataE,(_ZN34_INTERNAL_d968ccd1_4_k_cu_0da159926thrust24THRUST_300001_SM_1000_NS12placeholders2_7E - _ZN34_INTERNAL_d968ccd1_4_k_cu_0da159924cuda3std6ranges3__45__cpo4dataE)
_ZN34_INTERNAL_d968ccd1_4_k_cu_0da159924cuda3std6ranges3__45__cpo4dataE:
	.zero		1
	.type		_ZN34_INTERNAL_d968ccd1_4_k_cu_0da159926thrust24THRUST_300001_SM_1000_NS12placeholders2_7E,@object
	.size		_ZN34_INTERNAL_d968ccd1_4_k_cu_0da159926thrust24THRUST_300001_SM_1000_NS12placeholders2_7E,(_ZN34_INTERNAL_d968ccd1_4_k_cu_0da159924cuda3std3__45__cpo6rbeginE - _ZN34_INTERNAL_d968ccd1_4_k_cu_0da159926thrust24THRUST_300001_SM_1000_NS12placeholders2_7E)
_ZN34_INTERNAL_d968ccd1_4_k_cu_0da159926thrust24THRUST_300001_SM_1000_NS12placeholders2_7E:
	.zero		1
	.type		_ZN34_INTERNAL_d968ccd1_4_k_cu_0da159924cuda3std3__45__cpo6rbeginE,@object
	.size		_ZN34_INTERNAL_d968ccd1_4_k_cu_0da159924cuda3std3__45__cpo6rbeginE,(_ZN34_INTERNAL_d968ccd1_4_k_cu_0da159924cuda3std6ranges3__45__cpo7advanceE - _ZN34_INTERNAL_d968ccd1_4_k_cu_0da159924cuda3std3__45__cpo6rbeginE)
_ZN34_INTERNAL_d968ccd1_4_k_cu_0da159924cuda3std3__45__cpo6rbeginE:
	.zero		1
	.type		_ZN34_INTERNAL_d968ccd1_4_k_cu_0da159924cuda3std6ranges3__45__cpo7advanceE,@object
	.size		_ZN34_INTERNAL_d968ccd1_4_k_cu_0da159924cuda3std6ranges3__45__cpo7advanceE,(_ZN34_INTERNAL_d968ccd1_4_k_cu_0da159924cuda3std3__47nulloptE - _ZN34_INTERNAL_d968ccd1_4_k_cu_0da159924cuda3std6ranges3__45__cpo7advanceE)
_ZN34_INTERNAL_d968ccd1_4_k_cu_0da159924cuda3std6ranges3__45__cpo7advanceE:
	.zero		1
	.type		_ZN34_INTERNAL_d968ccd1_4_k_cu_0da159924cuda3std3__47nulloptE,@object
	.size		_ZN34_INTERNAL_d968ccd1_4_k_cu_0da159924cuda3std3__47nulloptE,(_ZN34_INTERNAL_d968ccd1_4_k_cu_0da159924cuda3std6ranges3__45__cpo8distanceE - _ZN34_INTERNAL_d968ccd1_4_k_cu_0da159924cuda3std3__47nulloptE)
_ZN34_INTERNAL_d968ccd1_4_k_cu_0da159924cuda3std3__47nulloptE:
	.zero		1
	.type		_ZN34_INTERNAL_d968ccd1_4_k_cu_0da159924cuda3std6ranges3__45__cpo8distanceE,@object
	.size		_ZN34_INTERNAL_d968ccd1_4_k_cu_0da159924cuda3std6ranges3__45__cpo8distanceE,(_ZN34_INTERNAL_d968ccd1_4_k_cu_0da159926thrust24THRUST_300001_SM_1000_NS12placeholders2_6E - _ZN34_INTERNAL_d968ccd1_4_k_cu_0da159924cuda3std6ranges3__45__cpo8distanceE)
_ZN34_INTERNAL_d968ccd1_4_k_cu_0da159924cuda3std6ranges3__45__cpo8distanceE:
	.zero		1
	.type		_ZN34_INTERNAL_d968ccd1_4_k_cu_0da159926thrust24THRUST_300001_SM_1000_NS12placeholders2_6E,@object
	.size		_ZN34_INTERNAL_d968ccd1_4_k_cu_0da159926thrust24THRUST_300001_SM_1000_NS12placeholders2_6E,(_ZN34_INTERNAL_d968ccd1_4_k_cu_0da159924cuda3std3__45__cpo4cendE - _ZN34_INTERNAL_d968ccd1_4_k_cu_0da159926thrust24THRUST_300001_SM_1000_NS12placeholders2_6E)
_ZN34_INTERNAL_d968ccd1_4_k_cu_0da159926thrust24THRUST_300001_SM_1000_NS12placeholders2_6E:
	.zero		1
	.type		_ZN34_INTERNAL_d968ccd1_4_k_cu_0da159924cuda3std3__45__cpo4cendE,@object
	.size		_ZN34_INTERNAL_d968ccd1_4_k_cu_0da159924cuda3std3__45__cpo4cendE,(_ZN34_INTERNAL_d968ccd1_4_k_cu_0da159924cuda3std6ranges3__45__cpo4cendE - _ZN34_INTERNAL_d968ccd1_4_k_cu_0da159924cuda3std3__45__cpo4cendE)
_ZN34_INTERNAL_d968ccd1_4_k_cu_0da159924cuda3std3__45__cpo4cendE:
	.zero		1
	.type		_ZN34_INTERNAL_d968ccd1_4_k_cu_0da159924cuda3std6ranges3__45__cpo4cendE,@object
	.size		_ZN34_INTERNAL_d968ccd1_4_k_cu_0da159924cuda3std6ranges3__45__cpo4cendE,(_ZN34_INTERNAL_d968ccd1_4_k_cu_0da159924cuda3std3__420unreachable_sentinelE - _ZN34_INTERNAL_d968ccd1_4_k_cu_0da159924cuda3std6ranges3__45__cpo4cendE)
_ZN34_INTERNAL_d968ccd1_4_k_cu_0da159924cuda3std6ranges3__45__cpo4cendE:
	.zero		1
	.type		_ZN34_INTERNAL_d968ccd1_4_k_cu_0da159924cuda3std3__420unreachable_sentinelE,@object
	.size		_ZN34_INTERNAL_d968ccd1_4_k_cu_0da159924cuda3std3__420unreachable_sentinelE,(_ZN34_INTERNAL_d968ccd1_4_k_cu_0da159924cuda3std6ranges3__45__cpo5ssizeE - _ZN34_INTERNAL_d968ccd1_4_k_cu_0da159924cuda3std3__420unreachable_sentinelE)
_ZN34_INTERNAL_d968ccd1_4_k_cu_0da159924cuda3std3__420unreachable_sentinelE:
	.zero		1
	.type		_ZN34_INTERNAL_d968ccd1_4_k_cu_0da159924cuda3std6ranges3__45__cpo5ssizeE,@object
	.size		_ZN34_INTERNAL_d968ccd1_4_k_cu_0da159924cuda3std6ranges3__45__cpo5ssizeE,(_ZN34_INTERNAL_d968ccd1_4_k_cu_0da159926thrust24THRUST_300001_SM_1000_NS12placeholders3_10E - _ZN34_INTERNAL_d968ccd1_4_k_cu_0da159924cuda3std6ranges3__45__cpo5ssizeE)
_ZN34_INTERNAL_d968ccd1_4_k_cu_0da159924cuda3std6ranges3__45__cpo5ssizeE:
	.zero		1
	.type		_ZN34_INTERNAL_d968ccd1_4_k_cu_0da159926thrust24THRUST_300001_SM_1000_NS12placeholders3_10E,@object
	.size		_ZN34_INTERNAL_d968ccd1_4_k_cu_0da159926thrust24THRUST_300001_SM_1000_NS12placeholders3_10E,(_ZN34_INTERNAL_d968ccd1_4_k_cu_0da159924cuda3std3__45__cpo5crendE - _ZN34_INTERNAL_d968ccd1_4_k_cu_0da159926thrust24THRUST_300001_SM_1000_NS12placeholders3_10E)
_ZN34_INTERNAL_d968ccd1_4_k_cu_0da159926thrust24THRUST_300001_SM_1000_NS12placeholders3_10E:
	.zero		1
	.type		_ZN34_INTERNAL_d968ccd1_4_k_cu_0da159924cuda3std3__45__cpo5crendE,@object
	.size		_ZN34_INTERNAL_d968ccd1_4_k_cu_0da159924cuda3std3__45__cpo5crendE,(_ZN34_INTERNAL_d968ccd1_4_k_cu_0da159924cuda3std6ranges3__45__cpo4prevE - _ZN34_INTERNAL_d968ccd1_4_k_cu_0da159924cuda3std3__45__cpo5crendE)
_ZN34_INTERNAL_d968ccd1_4_k_cu_0da159924cuda3std3__45__cpo5crendE:
	.zero		1
	.type		_ZN34_INTERNAL_d968ccd1_4_k_cu_0da159924cuda3std6ranges3__45__cpo4prevE,@object
	.size		_ZN34_INTERNAL_d968ccd1_4_k_cu_0da159924cuda3std6ranges3__45__cpo4prevE,(_ZN34_INTERNAL_d968ccd1_4_k_cu_0da159924cuda3std6ranges3__45__cpo9iter_moveE - _ZN34_INTERNAL_d968ccd1_4_k_cu_0da159924cuda3std6ranges3__45__cpo4prevE)
_ZN34_INTERNAL_d968ccd1_4_k_cu_0da159924cuda3std6ranges3__45__cpo4prevE:
	.zero		1
	.type		_ZN34_INTERNAL_d968ccd1_4_k_cu_0da159924cuda3std6ranges3__45__cpo9iter_moveE,@object
	.size		_ZN34_INTERNAL_d968ccd1_4_k_cu_0da159924cuda3std6ranges3__45__cpo9iter_moveE,(_ZN34_INTERNAL_d968ccd1_4_k_cu_0da159926thrust24THRUST_300001_SM_1000_NS12placeholders2_2E - _ZN34_INTERNAL_d968ccd1_4_k_cu_0da159924cuda3std6ranges3__45__cpo9iter_moveE)
_ZN34_INTERNAL_d968ccd1_4_k_cu_0da159924cuda3std6ranges3__45__cpo9iter_moveE:
	.zero		1
	.type		_ZN34_INTERNAL_d968ccd1_4_k_cu_0da159926thrust24THRUST_300001_SM_1000_NS12placeholders2_2E,@object
	.size		_ZN34_INTERNAL_d968ccd1_4_k_cu_0da159926thrust24THRUST_300001_SM_1000_NS12placeholders2_2E,(_ZN34_INTERNAL_d968ccd1_4_k_cu_0da159926thrust24THRUST_300001_SM_1000_NS12placeholders2_4E - _ZN34_INTERNAL_d968ccd1_4_k_cu_0da159926thrust24THRUST_300001_SM_1000_NS12placeholders2_2E)
_ZN34_INTERNAL_d968ccd1_4_k_cu_0da159926thrust24THRUST_300001_SM_1000_NS12placeholders2_2E:
	.zero		1
	.type		_ZN34_INTERNAL_d968ccd1_4_k_cu_0da159926thrust24THRUST_300001_SM_1000_NS12placeholders2_4E,@object
	.size		_ZN34_INTERNAL_d968ccd1_4_k_cu_0da159926thrust24THRUST_300001_SM_1000_NS12placeholders2_4E,(_ZN34_INTERNAL_d968ccd1_4_k_cu_0da159924cuda3std3__45__cpo3endE - _ZN34_INTERNAL_d968ccd1_4_k_cu_0da159926thrust24THRUST_300001_SM_1000_NS12placeholders2_4E)
_ZN34_INTERNAL_d968ccd1_4_k_cu_0da159926thrust24THRUST_300001_SM_1000_NS12placeholders2_4E:
	.zero		1
	.type		_ZN34_INTERNAL_d968ccd1_4_k_cu_0da159924cuda3std3__45__cpo3endE,@object
	.size		_ZN34_INTERNAL_d968ccd1_4_k_cu_0da159924cuda3std3__45__cpo3endE,(_ZN34_INTERNAL_d968ccd1_4_k_cu_0da159924cuda3std6ranges3__45__cpo3endE - _ZN34_INTERNAL_d968ccd1_4_k_cu_0da159924cuda3std3__45__cpo3endE)
_ZN34_INTERNAL_d968ccd1_4_k_cu_0da159924cuda3std3__45__cpo3endE:
	.zero		1
	.type		_ZN34_INTERNAL_d968ccd1_4_k_cu_0da159924cuda3std6ranges3__45__cpo3endE,@object
	.size		_ZN34_INTERNAL_d968ccd1_4_k_cu_0da159924cuda3std6ranges3__45__cpo3endE,(_ZN34_INTERNAL_d968ccd1_4_k_cu_0da159924cuda3std3__419piecewise_constructE - _ZN34_INTERNAL_d968ccd1_4_k_cu_0da159924cuda3std6ranges3__45__cpo3endE)
_ZN34_INTERNAL_d968ccd1_4_k_cu_0da159924cuda3std6ranges3__45__cpo3endE:
	.zero		1
	.type		_ZN34_INTERNAL_d968ccd1_4_k_cu_0da159924cuda3std3__419piecewise_constructE,@object
	.size		_ZN34_INTERNAL_d968ccd1_4_k_cu_0da159924cuda3std3__419piecewise_constructE,(_ZN34_INTERNAL_d968ccd1_4_k_cu_0da159924cuda3std6ranges3__45__cpo5cdataE - _ZN34_INTERNAL_d968ccd1_4_k_cu_0da159924cuda3std3__419piecewise_constructE)
_ZN34_INTERNAL_d968ccd1_4_k_cu_0da159924cuda3std3__419piecewise_constructE:
	.zero		1
	.type		_ZN34_INTERNAL_d968ccd1_4_k_cu_0da159924cuda3std6ranges3__45__cpo5cdataE,@object
	.size		_ZN34_INTERNAL_d968ccd1_4_k_cu_0da159924cuda3std6ranges3__45__cpo5cdataE,(_ZN34_INTERNAL_d968ccd1_4_k_cu_0da159926thrust24THRUST_300001_SM_1000_NS12placeholders2_8E - _ZN34_INTERNAL_d968ccd1_4_k_cu_0da159924cuda3std6ranges3__45__cpo5cdataE)
_ZN34_INTERNAL_d968ccd1_4_k_cu_0da159924cuda3std6ranges3__45__cpo5cdataE:
	.zero		1
	.type		_ZN34_INTERNAL_d968ccd1_4_k_cu_0da159926thrust24THRUST_300001_SM_1000_NS12placeholders2_8E,@object
	.size		_ZN34_INTERNAL_d968ccd1_4_k_cu_0da159926thrust24THRUST_300001_SM_1000_NS12placeholders2_8E,(_ZN34_INTERNAL_d968ccd1_4_k_cu_0da159924cuda3std3__45__cpo4rendE - _ZN34_INTERNAL_d968ccd1_4_k_cu_0da159926thrust24THRUST_300001_SM_1000_NS12placeholders2_8E)
_ZN34_INTERNAL_d968ccd1_4_k_cu_0da159926thrust24THRUST_300001_SM_1000_NS12placeholders2_8E:
	.zero		1
	.type		_ZN34_INTERNAL_d968ccd1_4_k_cu_0da159924cuda3std3__45__cpo4rendE,@object
	.size		_ZN34_INTERNAL_d968ccd1_4_k_cu_0da159924cuda3std3__45__cpo4rendE,(_ZN34_INTERNAL_d968ccd1_4_k_cu_0da159924cuda3std6ranges3__45__cpo9iter_swapE - _ZN34_INTERNAL_d968ccd1_4_k_cu_0da159924cuda3std3__45__cpo4rendE)
_ZN34_INTERNAL_d968ccd1_4_k_cu_0da159924cuda3std3__45__cpo4rendE:
	.zero		1
	.type		_ZN34_INTERNAL_d968ccd1_4_k_cu_0da159924cuda3std6ranges3__45__cpo9iter_swapE,@object
	.size		_ZN34_INTERNAL_d968ccd1_4_k_cu_0da159924cuda3std6ranges3__45__cpo9iter_swapE,(_ZN34_INTERNAL_d968ccd1_4_k_cu_0da159924cuda3std3__48unexpectE - _ZN34_INTERNAL_d968ccd1_4_k_cu_0da159924cuda3std6ranges3__45__cpo9iter_swapE)
_ZN34_INTERNAL_d968ccd1_4_k_cu_0da159924cuda3std6ranges3__45__cpo9iter_swapE:
	.zero		1
	.type		_ZN34_INTERNAL_d968ccd1_4_k_cu_0da159924cuda3std3__48unexpectE,@object
	.size		_ZN34_INTERNAL_d968ccd1_4_k_cu_0da159924cuda3std3__48unexpectE,(_ZN34_INTERNAL_d968ccd1_4_k_cu_0da159926thrust24THRUST_300001_SM_1000_NS6system6detail10sequential3seqE - _ZN34_INTERNAL_d968ccd1_4_k_cu_0da159924cuda3std3__48unexpectE)
_ZN34_INTERNAL_d968ccd1_4_k_cu_0da159924cuda3std3__48unexpectE:
	.zero		1
	.type		_ZN34_INTERNAL_d968ccd1_4_k_cu_0da159926thrust24THRUST_300001_SM_1000_NS6system6detail10sequential3seqE,@object
	.size		_ZN34_INTERNAL_d968ccd1_4_k_cu_0da159926thrust24THRUST_300001_SM_1000_NS6system6detail10sequential3seqE,(.L_29 - _ZN34_INTERNAL_d968ccd1_4_k_cu_0da159926thrust24THRUST_300001_SM_1000_NS6system6detail10sequential3seqE)
_ZN34_INTERNAL_d968ccd1_4_k_cu_0da159926thrust24THRUST_300001_SM_1000_NS6system6detail10sequential3seqE:
	.zero		1
.L_29:


//--------------------- .nv.constant0._ZN3cub18CUB_300001_SM_10006detail6reduce23DeviceReduceByKeyKernelINS1_13reduce_by_key10policy_hubI9CustomMiniiE10Policy1000EPiS9_S9_S9_S9_NS0_24ReduceByKeyScanTileStateIijLb1EEEN4cuda3std3__48equal_toIvEES6_jiEEvT0_T1_T2_T3_T4_T5_iT6_T7_T8_ --------------------------
	.section	.nv.constant0._ZN3cub18CUB_300001_SM_10006detail6reduce23DeviceReduceByKeyKernelINS1_13reduce_by_key10policy_hubI9CustomMiniiE10Policy1000EPiS9_S9_S9_S9_NS0_24ReduceByKeyScanTileStateIijLb1EEEN4cuda3std3__48equal_toIvEES6_jiEEvT0_T1_T2_T3_T4_T5_iT6_T7_T8_,"a",@progbits
	.sectionflags	@""
	.align	4
.nv.constant0._ZN3cub18CUB_300001_SM_10006detail6reduce23DeviceReduceByKeyKernelINS1_13reduce_by_key10policy_hubI9CustomMiniiE10Policy1000EPiS9_S9_S9_S9_NS0_24ReduceByKeyScanTileStateIijLb1EEEN4cuda3std3__48equal_toIvEES6_jiEEvT0_T1_T2_T3_T4_T5_iT6_T7_T8_:
	.zero		956


//--------------------- .nv.constant0._ZN3cub18CUB_300001_SM_10006detail4scan23DeviceCompactInitKernelINS0_24ReduceByKeyScanTileStateIijLb1EEEPiEEvT_iT0_ --------------------------
	.section	.nv.constant0._ZN3cub18CUB_300001_SM_10006detail4scan23DeviceCompactInitKernelINS0_24ReduceByKeyScanTileStateIijLb1EEEPiEEvT_iT0_,"a",@progbits
	.sectionflags	@""
	.align	4
.nv.constant0._ZN3cub18CUB_300001_SM_10006detail4scan23DeviceCompactInitKernelINS0_24ReduceByKeyScanTileStateIijLb1EEEPiEEvT_iT0_:
	.zero		920


//--------------------- .nv.constant0._ZN3cub18CUB_300001_SM_10006detail11EmptyKernelIvEEvv --------------------------
	.section	.nv.constant0._ZN3cub18CUB_300001_SM_10006detail11EmptyKernelIvEEvv,"a",@progbits
	.sectionflags	@""
	.align	4
.nv.constant0._ZN3cub18CUB_300001_SM_10006detail11EmptyKernelIvEEvv:
	.zero		896


//--------------------- SYMBOLS --------------------------

	.type		.nv.reservedSmem.offset0,@object
	.size		.nv.reservedSmem.offset0,0x4
	.type		.nv.reservedSmem.cap,@object
	.size		.nv.reservedSmem.cap,0x4
